// auto-generated by cutlass_sweep.gemm — config: {"arch": "sm_90", "cluster_m": 1, "cluster_n": 2, "dtype": "int8", "stages": 0, "tile_k": 128, "tile_m": 128, "tile_n": 64}
#include "cutlass/cutlass.h"
#include "cutlass/gemm/collective/collective_builder.hpp"
#include "cutlass/gemm/device/gemm_universal_adapter.h"
#include "cutlass/gemm/kernel/gemm_universal.hpp"
#include "cutlass/epilogue/collective/collective_builder.hpp"

using ElemA = int8_t;
using ElemB = int8_t;
using ElemCD = int8_t;
using Acc  = int32_t;
using TileShape    = cute::Shape<cute::_128, cute::_64, cute::_128>;
using ClusterShape = cute::Shape<cute::_1, cute::_2, cute::_1>;

using CollectiveEpilogue = typename cutlass::epilogue::collective::CollectiveBuilder<
    cutlass::arch::Sm90, cutlass::arch::OpClassTensorOp,
    TileShape, ClusterShape,
    cutlass::epilogue::collective::EpilogueTileAuto,
    Acc, Acc,
    ElemCD, cutlass::layout::RowMajor, 128 / cutlass::sizeof_bits<ElemCD>::value,
    ElemCD, cutlass::layout::RowMajor, 128 / cutlass::sizeof_bits<ElemCD>::value,
    cutlass::epilogue::collective::EpilogueScheduleAuto
  >::CollectiveOp;

using CollectiveMainloop = typename cutlass::gemm::collective::CollectiveBuilder<
    cutlass::arch::Sm90, cutlass::arch::OpClassTensorOp,
    ElemA, cutlass::layout::RowMajor, 128 / cutlass::sizeof_bits<ElemA>::value,
    ElemB, cutlass::layout::ColumnMajor, 128 / cutlass::sizeof_bits<ElemB>::value,
    Acc,
    TileShape, ClusterShape,
    cutlass::gemm::collective::StageCountAutoCarveout<static_cast<int>(sizeof(typename CollectiveEpilogue::SharedStorage))>,
    cutlass::gemm::collective::KernelScheduleAuto
  >::CollectiveOp;

using GemmKernel = cutlass::gemm::kernel::GemmUniversal<
    cute::Shape<int,int,int,int>,
    CollectiveMainloop,
    CollectiveEpilogue
>;
using Gemm = cutlass::gemm::device::GemmUniversalAdapter<GemmKernel>;

// Force the device kernel symbol into the cubin without needing a host main.
auto* _anchor = &cutlass::device_kernel<GemmKernel>;


// ===== COMPILED SASS (sm_90a) =====

	.target	sm_90a

	.elftype	@"ET_EXEC"


//--------------------- .note.nv.tkinfo           --------------------------
	.section	.note.nv.tkinfo,"",@"SHT_NOTE"
	.sectionflags	@"SHF_NOTE_NV_TKINFO"
	.tkinfo
        /*0018*/ 	.word	0x00000002
        /*0030*/ 	.string	""
        /*0030*/ 	.string	"ptxas"
        /*0030*/ 	.string	"Cuda compilation tools, release 13.0, V13.0.88"
        /*0030*/ 	.string	"Build cuda_13.0.r13.0/compiler.36424714_0"
        /*0030*/ 	.string	"-arch sm_90a -m 64 "



//--------------------- .note.nv.cuinfo           --------------------------
	.section	.note.nv.cuinfo,"",@"SHT_NOTE"
	.sectionflags	@"SHF_NOTE_NV_CUINFO"
        /*0018*/ 	.short	0x0002
        /*001a*/ 	.short	0x005a
        /*001c*/ 	.short	0x0082
	.zero		2


//--------------------- .nv.info                  --------------------------
	.section	.nv.info,"",@"SHT_CUDA_INFO"
	.align	4


	//----- nvinfo : EIATTR_REGCOUNT
	.align		4
        /*0000*/ 	.byte	0x04, 0x2f
        /*0002*/ 	.short	(.L_15 - .L_14)
	.align		4
.L_14:
        /*0004*/ 	.word	index@(_ZN7cutlass13device_kernelINS_4gemm6kernel13GemmUniversalIN4cute5tupleIJiiiiEEENS1_10collective13CollectiveMmaINS1_34MainloopSm90TmaGmmaWarpSpecializedILi9ENS5_IJNS4_1CILi1EEENSA_ILi2EEESB_EEENS1_35KernelTmaWarpSpecializedCooperativeEEENS5_IJNSA_ILi128EEENSA_ILi64EEESG_EEEaNS5_IJlSB_lEEEaSJ_NS4_8TiledMMAINS4_8MMA_AtomIJNS4_4SM904GMMA26MMA_64x64x32_S32S8S8_SS_TNEEEENS4_6LayoutINS5_IJSC_SB_SB_EEENS5_IJSB_NSA_ILi0EEESS_EEEEENS5_IJNS4_10UnderscoreESV_SV_EEEEENS4_23SM90_TMA_LOAD_MULTICASTENS4_14ComposedLayoutINS4_7SwizzleILi3ELi4ELi3EEENS4_18smem_ptr_flag_bitsILi8EEENSQ_INS5_IJNSA_ILi8EEESG_EEENS5_IJSG_SB_EEEEEEEvNS4_8identityENS4_13SM90_TMA_LOADES18_vS19_EENS_8epilogue10collective6detail29Sm90TmaWarpSpecializedAdapterINS1D_15DefaultEpilogueIaSJ_SJ_NS1C_6thread17LinearCombinationIaLi1EiiLNS1H_9ScaleType4KindE0ELNS_15FloatRoundStyleE2EaEENS1_15EpilogueDefaultEEEEEvvEEEEvNT_6ParamsE)
        /*0008*/ 	.word	0x000000a8


	//----- nvinfo : EIATTR_FRAME_SIZE
	.align		4
.L_15:
        /*000c*/ 	.byte	0x04, 0x11
        /*000e*/ 	.short	(.L_17 - .L_16)
	.align		4
.L_16:
        /*0010*/ 	.word	index@(_ZN7cutlass13device_kernelINS_4gemm6kernel13GemmUniversalIN4cute5tupleIJiiiiEEENS1_10collective13CollectiveMmaINS1_34MainloopSm90TmaGmmaWarpSpecializedILi9ENS5_IJNS4_1CILi1EEENSA_ILi2EEESB_EEENS1_35KernelTmaWarpSpecializedCooperativeEEENS5_IJNSA_ILi128EEENSA_ILi64EEESG_EEEaNS5_IJlSB_lEEEaSJ_NS4_8TiledMMAINS4_8MMA_AtomIJNS4_4SM904GMMA26MMA_64x64x32_S32S8S8_SS_TNEEEENS4_6LayoutINS5_IJSC_SB_SB_EEENS5_IJSB_NSA_ILi0EEESS_EEEEENS5_IJNS4_10UnderscoreESV_SV_EEEEENS4_23SM90_TMA_LOAD_MULTICASTENS4_14ComposedLayoutINS4_7SwizzleILi3ELi4ELi3EEENS4_18smem_ptr_flag_bitsILi8EEENSQ_INS5_IJNSA_ILi8EEESG_EEENS5_IJSG_SB_EEEEEEEvNS4_8identityENS4_13SM90_TMA_LOADES18_vS19_EENS_8epilogue10collective6detail29Sm90TmaWarpSpecializedAdapterINS1D_15DefaultEpilogueIaSJ_SJ_NS1C_6thread17LinearCombinationIaLi1EiiLNS1H_9ScaleType4KindE0ELNS_15FloatRoundStyleE2EaEENS1_15EpilogueDefaultEEEEEvvEEEEvNT_6ParamsE)
        /*0014*/ 	.word	0x00000000


	//----- nvinfo : EIATTR_MIN_STACK_SIZE
	.align		4
.L_17:
        /*0018*/ 	.byte	0x04, 0x12
        /*001a*/ 	.short	(.L_19 - .L_18)
	.align		4
.L_18:
        /*001c*/ 	.word	index@(_ZN7cutlass13device_kernelINS_4gemm6kernel13GemmUniversalIN4cute5tupleIJiiiiEEENS1_10collective13CollectiveMmaINS1_34MainloopSm90TmaGmmaWarpSpecializedILi9ENS5_IJNS4_1CILi1EEENSA_ILi2EEESB_EEENS1_35KernelTmaWarpSpecializedCooperativeEEENS5_IJNSA_ILi128EEENSA_ILi64EEESG_EEEaNS5_IJlSB_lEEEaSJ_NS4_8TiledMMAINS4_8MMA_AtomIJNS4_4SM904GMMA26MMA_64x64x32_S32S8S8_SS_TNEEEENS4_6LayoutINS5_IJSC_SB_SB_EEENS5_IJSB_NSA_ILi0EEESS_EEEEENS5_IJNS4_10UnderscoreESV_SV_EEEEENS4_23SM90_TMA_LOAD_MULTICASTENS4_14ComposedLayoutINS4_7SwizzleILi3ELi4ELi3EEENS4_18smem_ptr_flag_bitsILi8EEENSQ_INS5_IJNSA_ILi8EEESG_EEENS5_IJSG_SB_EEEEEEEvNS4_8identityENS4_13SM90_TMA_LOADES18_vS19_EENS_8epilogue10collective6detail29Sm90TmaWarpSpecializedAdapterINS1D_15DefaultEpilogueIaSJ_SJ_NS1C_6thread17LinearCombinationIaLi1EiiLNS1H_9ScaleType4KindE0ELNS_15FloatRoundStyleE2EaEENS1_15EpilogueDefaultEEEEEvvEEEEvNT_6ParamsE)
        /*0020*/ 	.word	0x00000000
.L_19:


//--------------------- .nv.compat                --------------------------
	.section	.nv.compat,"",@"SHT_CUDA_COMPAT_INFO"
	.align	4
        /*0000*/ 	.byte	0x02, 0x09, 0x01, 0x00, 0x02, 0x02, 0x04, 0x00, 0x02, 0x05, 0x05, 0x00, 0x03, 0x07, 0x01, 0x01
        /*0010*/ 	.byte	0x02, 0x03, 0x01, 0x00, 0x02, 0x06, 0x01, 0x00, 0x04, 0x0b, 0x08, 0x00, 0x00, 0x00, 0x00, 0x00
        /*0020*/ 	.byte	0x00, 0x00, 0x00, 0x00


//--------------------- .nv.info._ZN7cutlass13device_kernelINS_4gemm6kernel13GemmUniversalIN4cute5tupleIJiiiiEEENS1_10collective13CollectiveMmaINS1_34MainloopSm90TmaGmmaWarpSpecializedILi9ENS5_IJNS4_1CILi1EEENSA_ILi2EEESB_EEENS1_35KernelTmaWarpSpecializedCooperativeEEENS5_IJNSA_ILi128EEENSA_ILi64EEESG_EEEaNS5_IJlSB_lEEEaSJ_NS4_8TiledMMAINS4_8MMA_AtomIJNS4_4SM904GMMA26MMA_64x64x32_S32S8S8_SS_TNEEEENS4_6LayoutINS5_IJSC_SB_SB_EEENS5_IJSB_NSA_ILi0EEESS_EEEEENS5_IJNS4_10UnderscoreESV_SV_EEEEENS4_23SM90_TMA_LOAD_MULTICASTENS4_14ComposedLayoutINS4_7SwizzleILi3ELi4ELi3EEENS4_18smem_ptr_flag_bitsILi8EEENSQ_INS5_IJNSA_ILi8EEESG_EEENS5_IJSG_SB_EEEEEEEvNS4_8identityENS4_13SM90_TMA_LOADES18_vS19_EENS_8epilogue10collective6detail29Sm90TmaWarpSpecializedAdapterINS1D_15DefaultEpilogueIaSJ_SJ_NS1C_6thread17LinearCombinationIaLi1EiiLNS1H_9ScaleType4KindE0ELNS_15FloatRoundStyleE2EaEENS1_15EpilogueDefaultEEEEEvvEEEEvNT_6ParamsE --------------------------
	.section	.nv.info._ZN7cutlass13device_kernelINS_4gemm6kernel13GemmUniversalIN4cute5tupleIJiiiiEEENS1_10collective13CollectiveMmaINS1_34MainloopSm90TmaGmmaWarpSpecializedILi9ENS5_IJNS4_1CILi1EEENSA_ILi2EEESB_EEENS1_35KernelTmaWarpSpecializedCooperativeEEENS5_IJNSA_ILi128EEENSA_ILi64EEESG_EEEaNS5_IJlSB_lEEEaSJ_NS4_8TiledMMAINS4_8MMA_AtomIJNS4_4SM904GMMA26MMA_64x64x32_S32S8S8_SS_TNEEEENS4_6LayoutINS5_IJSC_SB_SB_EEENS5_IJSB_NSA_ILi0EEESS_EEEEENS5_IJNS4_10UnderscoreESV_SV_EEEEENS4_23SM90_TMA_LOAD_MULTICASTENS4_14ComposedLayoutINS4_7SwizzleILi3ELi4ELi3EEENS4_18smem_ptr_flag_bitsILi8EEENSQ_INS5_IJNSA_ILi8EEESG_EEENS5_IJSG_SB_EEEEEEEvNS4_8identityENS4_13SM90_TMA_LOADES18_vS19_EENS_8epilogue10collective6detail29Sm90TmaWarpSpecializedAdapterINS1D_15DefaultEpilogueIaSJ_SJ_NS1C_6thread17LinearCombinationIaLi1EiiLNS1H_9ScaleType4KindE0ELNS_15FloatRoundStyleE2EaEENS1_15EpilogueDefaultEEEEEvvEEEEvNT_6ParamsE,"",@"SHT_CUDA_INFO"
	.sectionflags	@""
	.align	4


	//----- nvinfo : EIATTR_CUDA_API_VERSION
	.align		4
        /*0000*/ 	.byte	0x04, 0x37
        /*0002*/ 	.short	(.L_21 - .L_20)
.L_20:
        /*0004*/ 	.word	0x00000082


	//----- nvinfo : EIATTR_KPARAM_INFO
	.align		4
.L_21:
        /*0008*/ 	.byte	0x04, 0x17
        /*000a*/ 	.short	(.L_23 - .L_22)
.L_22:
        /*000c*/ 	.word	0x00000000
        /*0010*/ 	.short	0x0000
        /*0012*/ 	.short	0x0070
        /*0014*/ 	.byte	0x00, 0xf0, 0x01, 0x10


	//----- nvinfo : EIATTR_SPARSE_MMA_MASK
	.align		4
.L_23:
        /*0018*/ 	.byte	0x03, 0x50
        /*001a*/ 	.short	0x0000


	//----- nvinfo : EIATTR_MAXREG_COUNT
	.align		4
        /*001c*/ 	.byte	0x03, 0x1b
        /*001e*/ 	.short	0x00a8


	//----- nvinfo : EIATTR_NUM_BARRIERS
	.align		4
        /*0020*/ 	.byte	0x02, 0x4c
        /*0022*/ 	.byte	0x01
	.zero		1


	//----- nvinfo : EIATTR_EXTERNS
	.align		4
        /*0024*/ 	.byte	0x04, 0x0f
        /*0026*/ 	.short	(.L_25 - .L_24)


	//   ....[0]....
	.align		4
.L_24:
        /*0028*/ 	.word	index@(__assertfail)


	//----- nvinfo : EIATTR_MERCURY_ISA_VERSION
	.align		4
.L_25:
        /*002c*/ 	.byte	0x03, 0x5f
        /*002e*/ 	.short	0x0101


	//----- nvinfo : EIATTR_INT_WARP_WIDE_INSTR_OFFSETS
	.align		4
        /*0030*/ 	.byte	0x04, 0x31
        /*0032*/ 	.short	(.L_27 - .L_26)


	//   ....[0]....
.L_26:
        /*0034*/ 	.word	0x000004f0


	//   ....[1]....
        /*0038*/ 	.word	0x00000510


	//   ....[2]....
        /*003c*/ 	.word	0x000006e0


	//----- nvinfo : EIATTR_COOP_GROUP_MASK_REGIDS
	.align		4
.L_27:
        /*0040*/ 	.byte	0x04, 0x29
        /*0042*/ 	.short	(.L_29 - .L_28)


	//   ....[0]....
.L_28:
        /*0044*/ 	.word	0xffffffff


	//   ....[1]....
        /*0048*/ 	.word	0xffffffff


	//   ....[2]....
        /*004c*/ 	.word	0xffffffff


	//   ....[3]....
        /*0050*/ 	.word	0xffffffff


	//   ....[4]....
        /*0054*/ 	.word	0xffffffff


	//   ....[5]....
        /*0058*/ 	.word	0xffffffff


	//----- nvinfo : EIATTR_COOP_GROUP_INSTR_OFFSETS
	.align		4
.L_29:
        /*005c*/ 	.byte	0x04, 0x28
        /*005e*/ 	.short	(.L_31 - .L_30)


	//   ....[0]....
.L_30:
        /*0060*/ 	.word	0x00000060


	//   ....[1]....
        /*0064*/ 	.word	0x00000070


	//   ....[2]....
        /*0068*/ 	.word	0x00000130


	//   ....[3]....
        /*006c*/ 	.word	0x000003a0


	//   ....[4]....
        /*0070*/ 	.word	0x00000850


	//   ....[5]....
        /*0074*/ 	.word	0x00001280


	//----- nvinfo : EIATTR_REG_RECONFIG
	.align		4
.L_31:
        /*0078*/ 	.byte	0x01, 0x54
	.zero		2


	//----- nvinfo : EIATTR_SYSCALL_OFFSETS
	.align		4
        /*007c*/ 	.byte	0x04, 0x46
        /*007e*/ 	.short	(.L_33 - .L_32)


	//   ....[0]....
.L_32:
        /*0080*/ 	.word	0x00001440


	//----- nvinfo : EIATTR_MBARRIER_INSTR_OFFSETS
	.align		4
.L_33:
        /*0084*/ 	.byte	0x04, 0x39
        /*0086*/ 	.short	(.L_35 - .L_34)


	//   ....[0]....
.L_34:
        /*0088*/ 	.word	0x00000250
        /*008c*/ 	.word	0x000000ff
        /*0090*/ 	.word	0x00000000
        /*0094*/ 	.short	0x0100
        /*0096*/ 	.byte	0x08
	.zero		1


	//   ....[1]....
        /*0098*/ 	.word	0x00000260
        /*009c*/ 	.word	0x000000ff
        /*00a0*/ 	.word	0x00000048
        /*00a4*/ 	.short	0x0100
        /*00a6*/ 	.byte	0x08
	.zero		1


	//   ....[2]....
        /*00a8*/ 	.word	0x00000270
        /*00ac*/ 	.word	0x000000ff
        /*00b0*/ 	.word	0x00000008
        /*00b4*/ 	.short	0x0100
        /*00b6*/ 	.byte	0x08
	.zero		1


	//   ....[3]....
        /*00b8*/ 	.word	0x00000280
        /*00bc*/ 	.word	0x000000ff
        /*00c0*/ 	.word	0x00000050
        /*00c4*/ 	.short	0x0100
        /*00c6*/ 	.byte	0x08
	.zero		1


	//   ....[4]....
        /*00c8*/ 	.word	0x00000290
        /*00cc*/ 	.word	0x000000ff
        /*00d0*/ 	.word	0x00000010
        /*00d4*/ 	.short	0x0100
        /*00d6*/ 	.byte	0x08
	.zero		1


	//   ....[5]....
        /*00d8*/ 	.word	0x000002a0
        /*00dc*/ 	.word	0x000000ff
        /*00e0*/ 	.word	0x00000058
        /*00e4*/ 	.short	0x0100
        /*00e6*/ 	.byte	0x08
	.zero		1


	//   ....[6]....
        /*00e8*/ 	.word	0x000002b0
        /*00ec*/ 	.word	0x000000ff
        /*00f0*/ 	.word	0x00000018
        /*00f4*/ 	.short	0x0100
        /*00f6*/ 	.byte	0x08
	.zero		1


	//   ....[7]....
        /*00f8*/ 	.word	0x000002c0
        /*00fc*/ 	.word	0x000000ff
        /*0100*/ 	.word	0x00000060
        /*0104*/ 	.short	0x0100
        /*0106*/ 	.byte	0x08
	.zero		1


	//   ....[8]....
        /*0108*/ 	.word	0x000002d0
        /*010c*/ 	.word	0x000000ff
        /*0110*/ 	.word	0x00000020
        /*0114*/ 	.short	0x0100
        /*0116*/ 	.byte	0x08
	.zero		1


	//   ....[9]....
        /*0118*/ 	.word	0x000002e0
        /*011c*/ 	.word	0x000000ff
        /*0120*/ 	.word	0x00000068
        /*0124*/ 	.short	0x0100
        /*0126*/ 	.byte	0x08
	.zero		1


	//   ....[10]....
        /*0128*/ 	.word	0x000002f0
        /*012c*/ 	.word	0x000000ff
        /*0130*/ 	.word	0x00000028
        /*0134*/ 	.short	0x0100
        /*0136*/ 	.byte	0x08
	.zero		1


	//   ....[11]....
        /*0138*/ 	.word	0x00000300
        /*013c*/ 	.word	0x000000ff
        /*0140*/ 	.word	0x00000070
        /*0144*/ 	.short	0x0100
        /*0146*/ 	.byte	0x08
	.zero		1


	//   ....[12]....
        /*0148*/ 	.word	0x00000310
        /*014c*/ 	.word	0x000000ff
        /*0150*/ 	.word	0x00000030
        /*0154*/ 	.short	0x0100
        /*0156*/ 	.byte	0x08
	.zero		1


	//   ....[13]....
        /*0158*/ 	.word	0x00000320
        /*015c*/ 	.word	0x000000ff
        /*0160*/ 	.word	0x00000078
        /*0164*/ 	.short	0x0100
        /*0166*/ 	.byte	0x08
	.zero		1


	//   ....[14]....
        /*0168*/ 	.word	0x00000330
        /*016c*/ 	.word	0x000000ff
        /*0170*/ 	.word	0x00000038
        /*0174*/ 	.short	0x0100
        /*0176*/ 	.byte	0x08
	.zero		1


	//   ....[15]....
        /*0178*/ 	.word	0x00000340
        /*017c*/ 	.word	0x000000ff
        /*0180*/ 	.word	0x00000080
        /*0184*/ 	.short	0x0100
        /*0186*/ 	.byte	0x08
	.zero		1


	//   ....[16]....
        /*0188*/ 	.word	0x00000350
        /*018c*/ 	.word	0x000000ff
        /*0190*/ 	.word	0x00000040
        /*0194*/ 	.short	0x0100
        /*0196*/ 	.byte	0x08
	.zero		1


	//   ....[17]....
        /*0198*/ 	.word	0x00000360
        /*019c*/ 	.word	0x000000ff
        /*01a0*/ 	.word	0x00000088
        /*01a4*/ 	.short	0x0100
        /*01a6*/ 	.byte	0x08
	.zero		1


	//   ....[18]....
        /*01a8*/ 	.word	0x00000760
        /*01ac*/ 	.word	0x000000ff
        /*01b0*/ 	.word	0x000000a0
        /*01b4*/ 	.short	0x0100
        /*01b6*/ 	.byte	0x06
	.zero		1


	//   ....[19]....
        /*01b8*/ 	.word	0x000007f0
        /*01bc*/ 	.word	0x000000ff
        /*01c0*/ 	.word	0x000000a8
        /*01c4*/ 	.short	0x0100
        /*01c6*/ 	.byte	0x06
	.zero		1


	//   ....[20]....
        /*01c8*/ 	.word	0x00001510
        /*01cc*/ 	.word	0x00000003
        /*01d0*/ 	.word	0x00000000
        /*01d4*/ 	.short	0x010a
        /*01d6*/ 	.byte	0x3f
	.zero		1


	//   ....[21]....
        /*01d8*/ 	.word	0x00001550
        /*01dc*/ 	.word	0x00000003
        /*01e0*/ 	.word	0x00000000
        /*01e4*/ 	.short	0x010a
        /*01e6*/ 	.byte	0x3f
	.zero		1


	//   ....[22]....
        /*01e8*/ 	.word	0x00001920
        /*01ec*/ 	.word	0x00000005
        /*01f0*/ 	.word	0x00000000
        /*01f4*/ 	.short	0x010a
        /*01f6*/ 	.byte	0x3f
	.zero		1


	//   ....[23]....
        /*01f8*/ 	.word	0x00001960
        /*01fc*/ 	.word	0x00000005
        /*0200*/ 	.word	0x00000000
        /*0204*/ 	.short	0x010a
        /*0206*/ 	.byte	0x3f
	.zero		1


	//   ....[24]....
        /*0208*/ 	.word	0x00001bc0
        /*020c*/ 	.word	0x00000005
        /*0210*/ 	.word	0x00000000
        /*0214*/ 	.short	0x0101
        /*0216*/ 	.byte	0x3f
	.zero		1


	//   ....[25]....
        /*0218*/ 	.word	0x00001de0
        /*021c*/ 	.word	0x00000003
        /*0220*/ 	.word	0x00000000
        /*0224*/ 	.short	0x0101
        /*0226*/ 	.byte	0x3f
	.zero		1


	//   ....[26]....
        /*0228*/ 	.word	0x00004ca0
        /*022c*/ 	.word	0x00000017
        /*0230*/ 	.word	0x00000048
        /*0234*/ 	.short	0x010a
        /*0236*/ 	.byte	0x3f
	.zero		1


	//   ....[27]....
        /*0238*/ 	.word	0x00005010
        /*023c*/ 	.word	0x00000003
        /*0240*/ 	.word	0x000000a8
        /*0244*/ 	.short	0x0101
        /*0246*/ 	.byte	0x3f
	.zero		1


	//   ....[28]....
        /*0248*/ 	.word	0x00005770
        /*024c*/ 	.word	0x00000007
        /*0250*/ 	.word	0x00000000
        /*0254*/ 	.short	0x010a
        /*0256*/ 	.byte	0x3f
	.zero		1


	//   ....[29]....
        /*0258*/ 	.word	0x000057f0
        /*025c*/ 	.word	0x00000008
        /*0260*/ 	.word	0x00000000
        /*0264*/ 	.short	0x010a
        /*0266*/ 	.byte	0x3f
	.zero		1


	//   ....[30]....
        /*0268*/ 	.word	0x00005880
        /*026c*/ 	.word	0x00000009
        /*0270*/ 	.word	0x00000000
        /*0274*/ 	.short	0x010a
        /*0276*/ 	.byte	0x3f
	.zero		1


	//   ....[31]....
        /*0278*/ 	.word	0x00005910
        /*027c*/ 	.word	0x00000008
        /*0280*/ 	.word	0x00000000
        /*0284*/ 	.short	0x010a
        /*0286*/ 	.byte	0x3f
	.zero		1


	//   ....[32]....
        /*0288*/ 	.word	0x000059a0
        /*028c*/ 	.word	0x00000009
        /*0290*/ 	.word	0x00000000
        /*0294*/ 	.short	0x010a
        /*0296*/ 	.byte	0x3f
	.zero		1


	//   ....[33]....
        /*0298*/ 	.word	0x00005a30
        /*029c*/ 	.word	0x00000008
        /*02a0*/ 	.word	0x00000000
        /*02a4*/ 	.short	0x010a
        /*02a6*/ 	.byte	0x3f
	.zero		1


	//   ....[34]....
        /*02a8*/ 	.word	0x00005ac0
        /*02ac*/ 	.word	0x00000009
        /*02b0*/ 	.word	0x00000000
        /*02b4*/ 	.short	0x010a
        /*02b6*/ 	.byte	0x3f
	.zero		1


	//   ....[35]....
        /*02b8*/ 	.word	0x00005b50
        /*02bc*/ 	.word	0x00000006
        /*02c0*/ 	.word	0x00000000
        /*02c4*/ 	.short	0x010a
        /*02c6*/ 	.byte	0x3f
	.zero		1


	//   ....[36]....
        /*02c8*/ 	.word	0x00005be0
        /*02cc*/ 	.word	0x00000003
        /*02d0*/ 	.word	0x00000000
        /*02d4*/ 	.short	0x010a
        /*02d6*/ 	.byte	0x3f
	.zero		1


	//   ....[37]....
        /*02d8*/ 	.word	0x00005c40
        /*02dc*/ 	.word	0x00000003
        /*02e0*/ 	.word	0x00000000
        /*02e4*/ 	.short	0x010a
        /*02e6*/ 	.byte	0x3f
	.zero		1


	//   ....[38]....
        /*02e8*/ 	.word	0x00005c90
        /*02ec*/ 	.word	0x00000005
        /*02f0*/ 	.word	0x00000000
        /*02f4*/ 	.short	0x010a
        /*02f6*/ 	.byte	0x3f
	.zero		1


	//   ....[39]....
        /*02f8*/ 	.word	0x00005d60
        /*02fc*/ 	.word	0x00000017
        /*0300*/ 	.word	0x00000048
        /*0304*/ 	.short	0x010a
        /*0306*/ 	.byte	0x3f
	.zero		1


	//   ....[40]....
        /*0308*/ 	.word	0x00005e30
        /*030c*/ 	.word	0x00000007
        /*0310*/ 	.word	0x00000000
        /*0314*/ 	.short	0x010a
        /*0316*/ 	.byte	0x3f
	.zero		1


	//   ....[41]....
        /*0318*/ 	.word	0x00005e80
        /*031c*/ 	.word	0x00000008
        /*0320*/ 	.word	0x00000000
        /*0324*/ 	.short	0x010a
        /*0326*/ 	.byte	0x3f
	.zero		1


	//   ....[42]....
        /*0328*/ 	.word	0x00005ed0
        /*032c*/ 	.word	0x00000009
        /*0330*/ 	.word	0x00000000
        /*0334*/ 	.short	0x010a
        /*0336*/ 	.byte	0x3f
	.zero		1


	//   ....[43]....
        /*0338*/ 	.word	0x00005f20
        /*033c*/ 	.word	0x00000008
        /*0340*/ 	.word	0x00000000
        /*0344*/ 	.short	0x010a
        /*0346*/ 	.byte	0x3f
	.zero		1


	//   ....[44]....
        /*0348*/ 	.word	0x00005f70
        /*034c*/ 	.word	0x00000009
        /*0350*/ 	.word	0x00000000
        /*0354*/ 	.short	0x010a
        /*0356*/ 	.byte	0x3f
	.zero		1


	//   ....[45]....
        /*0358*/ 	.word	0x00005fc0
        /*035c*/ 	.word	0x00000008
        /*0360*/ 	.word	0x00000000
        /*0364*/ 	.short	0x010a
        /*0366*/ 	.byte	0x3f
	.zero		1


	//   ....[46]....
        /*0368*/ 	.word	0x00006010
        /*036c*/ 	.word	0x00000009
        /*0370*/ 	.word	0x00000000
        /*0374*/ 	.short	0x010a
        /*0376*/ 	.byte	0x3f
	.zero		1


	//   ....[47]....
        /*0378*/ 	.word	0x00006060
        /*037c*/ 	.word	0x00000006
        /*0380*/ 	.word	0x00000000
        /*0384*/ 	.short	0x010a
        /*0386*/ 	.byte	0x3f
	.zero		1


	//----- nvinfo : EIATTR_NUM_MBARRIERS
	.align		4
.L_35:
        /*0388*/ 	.byte	0x03, 0x38
        /*038a*/ 	.short	0x0014


	//----- nvinfo : EIATTR_EXIT_INSTR_OFFSETS
	.align		4
        /*038c*/ 	.byte	0x04, 0x1c
        /*038e*/ 	.short	(.L_37 - .L_36)


	//   ....[0]....
.L_36:
        /*0390*/ 	.word	0x000009b0


	//   ....[1]....
        /*0394*/ 	.word	0x000011c0


	//   ....[2]....
        /*0398*/ 	.word	0x000043b0


	//   ....[3]....
        /*039c*/ 	.word	0x00004910


	//   ....[4]....
        /*03a0*/ 	.word	0x00005c30


	//----- nvinfo : EIATTR_MAX_THREADS
	.align		4
.L_37:
        /*03a4*/ 	.byte	0x04, 0x05
        /*03a6*/ 	.short	(.L_39 - .L_38)
.L_38:
        /*03a8*/ 	.word	0x00000180
        /*03ac*/ 	.word	0x00000001
        /*03b0*/ 	.word	0x00000001


	//----- nvinfo : EIATTR_CRS_STACK_SIZE
	.align		4
.L_39:
        /*03b4*/ 	.byte	0x04, 0x1e
        /*03b6*/ 	.short	(.L_41 - .L_40)
.L_40:
        /*03b8*/ 	.word	0x00000000


	//----- nvinfo : EIATTR_CBANK_PARAM_SIZE
	.align		4
.L_41:
        /*03bc*/ 	.byte	0x03, 0x19
        /*03be*/ 	.short	0x0470


	//----- nvinfo : EIATTR_PARAM_CBANK
	.align		4
        /*03c0*/ 	.byte	0x04, 0x0a
        /*03c2*/ 	.short	(.L_43 - .L_42)
	.align		4
.L_42:
        /*03c4*/ 	.word	index@(.nv.constant0._ZN7cutlass13device_kernelINS_4gemm6kernel13GemmUniversalIN4cute5tupleIJiiiiEEENS1_10collective13CollectiveMmaINS1_34MainloopSm90TmaGmmaWarpSpecializedILi9ENS5_IJNS4_1CILi1EEENSA_ILi2EEESB_EEENS1_35KernelTmaWarpSpecializedCooperativeEEENS5_IJNSA_ILi128EEENSA_ILi64EEESG_EEEaNS5_IJlSB_lEEEaSJ_NS4_8TiledMMAINS4_8MMA_AtomIJNS4_4SM904GMMA26MMA_64x64x32_S32S8S8_SS_TNEEEENS4_6LayoutINS5_IJSC_SB_SB_EEENS5_IJSB_NSA_ILi0EEESS_EEEEENS5_IJNS4_10UnderscoreESV_SV_EEEEENS4_23SM90_TMA_LOAD_MULTICASTENS4_14ComposedLayoutINS4_7SwizzleILi3ELi4ELi3EEENS4_18smem_ptr_flag_bitsILi8EEENSQ_INS5_IJNSA_ILi8EEESG_EEENS5_IJSG_SB_EEEEEEEvNS4_8identityENS4_13SM90_TMA_LOADES18_vS19_EENS_8epilogue10collective6detail29Sm90TmaWarpSpecializedAdapterINS1D_15DefaultEpilogueIaSJ_SJ_NS1C_6thread17LinearCombinationIaLi1EiiLNS1H_9ScaleType4KindE0ELNS_15FloatRoundStyleE2EaEENS1_15EpilogueDefaultEEEEEvvEEEEvNT_6ParamsE)
        /*03c8*/ 	.short	0x0210
        /*03ca*/ 	.short	0x0470


	//----- nvinfo : EIATTR_SW_WAR
	.align		4
.L_43:
        /*03cc*/ 	.byte	0x04, 0x36
        /*03ce*/ 	.short	(.L_45 - .L_44)
.L_44:
        /*03d0*/ 	.word	0x00000008
.L_45:


//--------------------- .nv.callgraph             --------------------------
	.section	.nv.callgraph,"",@"SHT_CUDA_CALLGRAPH"
	.align	4
	.sectionentsize	8
	.align		4
        /*0000*/ 	.word	0x00000000
	.align		4
        /*0004*/ 	.word	0xffffffff
	.align		4
        /*0008*/ 	.word	index@(_ZN7cutlass13device_kernelINS_4gemm6kernel13GemmUniversalIN4cute5tupleIJiiiiEEENS1_10collective13CollectiveMmaINS1_34MainloopSm90TmaGmmaWarpSpecializedILi9ENS5_IJNS4_1CILi1EEENSA_ILi2EEESB_EEENS1_35KernelTmaWarpSpecializedCooperativeEEENS5_IJNSA_ILi128EEENSA_ILi64EEESG_EEEaNS5_IJlSB_lEEEaSJ_NS4_8TiledMMAINS4_8MMA_AtomIJNS4_4SM904GMMA26MMA_64x64x32_S32S8S8_SS_TNEEEENS4_6LayoutINS5_IJSC_SB_SB_EEENS5_IJSB_NSA_ILi0EEESS_EEEEENS5_IJNS4_10UnderscoreESV_SV_EEEEENS4_23SM90_TMA_LOAD_MULTICASTENS4_14ComposedLayoutINS4_7SwizzleILi3ELi4ELi3EEENS4_18smem_ptr_flag_bitsILi8EEENSQ_INS5_IJNSA_ILi8EEESG_EEENS5_IJSG_SB_EEEEEEEvNS4_8identityENS4_13SM90_TMA_LOADES18_vS19_EENS_8epilogue10collective6detail29Sm90TmaWarpSpecializedAdapterINS1D_15DefaultEpilogueIaSJ_SJ_NS1C_6thread17LinearCombinationIaLi1EiiLNS1H_9ScaleType4KindE0ELNS_15FloatRoundStyleE2EaEENS1_15EpilogueDefaultEEEEEvvEEEEvNT_6ParamsE)
	.align		4
        /*000c*/ 	.word	index@(__assertfail)
	.align		4
        /*0010*/ 	.word	0x00000000
	.align		4
        /*0014*/ 	.word	0xfffffffe
	.align		4
        /*0018*/ 	.word	0x00000000
	.align		4
        /*001c*/ 	.word	0xfffffffd
	.align		4
        /*0020*/ 	.word	0x00000000
	.align		4
        /*0024*/ 	.word	0xfffffffc


//--------------------- .nv.constant4             --------------------------
	.section	.nv.constant4,"a",@progbits
	.align	8
	.align		8
.nv.constant4:
        /*0000*/ 	.dword	__assertfail
	.align		8
        /*0008*/ 	.dword	__unnamed_1
	.align		8
        /*0010*/ 	.dword	_ZN39_INTERNAL_2ff3ffc0_4_k_cu_b4237b1e_41044cuda3std3__45__cpo5beginE
	.align		8
        /*0018*/ 	.dword	_ZN39_INTERNAL_2ff3ffc0_4_k_cu_b4237b1e_41044cuda3std3__45__cpo3endE
	.align		8
        /*0020*/ 	.dword	_ZN39_INTERNAL_2ff3ffc0_4_k_cu_b4237b1e_41044cuda3std3__45__cpo6cbeginE
	.align		8
        /*0028*/ 	.dword	_ZN39_INTERNAL_2ff3ffc0_4_k_cu_b4237b1e_41044cuda3std3__45__cpo4cendE
	.align		8
        /*0030*/ 	.dword	_ZN39_INTERNAL_2ff3ffc0_4_k_cu_b4237b1e_41044cuda3std3__441_GLOBAL__N__2ff3ffc0_4_k_cu_b4237b1e_41046ignoreE
	.align		8
        /*0038*/ 	.dword	_ZN39_INTERNAL_2ff3ffc0_4_k_cu_b4237b1e_41044cuda3std3__419piecewise_constructE
	.align		8
        /*0040*/ 	.dword	_ZN39_INTERNAL_2ff3ffc0_4_k_cu_b4237b1e_41044cuda3std3__48in_placeE
	.align		8
        /*0048*/ 	.dword	_ZN39_INTERNAL_2ff3ffc0_4_k_cu_b4237b1e_41044cuda3std6ranges3__45__cpo4swapE
	.align		8
        /*0050*/ 	.dword	_ZN39_INTERNAL_2ff3ffc0_4_k_cu_b4237b1e_41044cuda3std6ranges3__45__cpo9iter_moveE
	.align		8
        /*0058*/ 	.dword	_ZN39_INTERNAL_2ff3ffc0_4_k_cu_b4237b1e_41044cute7productE
	.align		8
        /*0060*/ 	.dword	_ZN39_INTERNAL_2ff3ffc0_4_k_cu_b4237b1e_41044cute1_E
	.align		8
        /*0068*/ 	.dword	$str$22
	.align		8
        /*0070*/ 	.dword	$str$23


//--------------------- .text._ZN7cutlass13device_kernelINS_4gemm6kernel13GemmUniversalIN4cute5tupleIJiiiiEEENS1_10collective13CollectiveMmaINS1_34MainloopSm90TmaGmmaWarpSpecializedILi9ENS5_IJNS4_1CILi1EEENSA_ILi2EEESB_EEENS1_35KernelTmaWarpSpecializedCooperativeEEENS5_IJNSA_ILi128EEENSA_ILi64EEESG_EEEaNS5_IJlSB_lEEEaSJ_NS4_8TiledMMAINS4_8MMA_AtomIJNS4_4SM904GMMA26MMA_64x64x32_S32S8S8_SS_TNEEEENS4_6LayoutINS5_IJSC_SB_SB_EEENS5_IJSB_NSA_ILi0EEESS_EEEEENS5_IJNS4_10UnderscoreESV_SV_EEEEENS4_23SM90_TMA_LOAD_MULTICASTENS4_14ComposedLayoutINS4_7SwizzleILi3ELi4ELi3EEENS4_18smem_ptr_flag_bitsILi8EEENSQ_INS5_IJNSA_ILi8EEESG_EEENS5_IJSG_SB_EEEEEEEvNS4_8identityENS4_13SM90_TMA_LOADES18_vS19_EENS_8epilogue10collective6detail29Sm90TmaWarpSpecializedAdapterINS1D_15DefaultEpilogueIaSJ_SJ_NS1C_6thread17LinearCombinationIaLi1EiiLNS1H_9ScaleType4KindE0ELNS_15FloatRoundStyleE2EaEENS1_15EpilogueDefaultEEEEEvvEEEEvNT_6ParamsE --------------------------
	.section	.text._ZN7cutlass13device_kernelINS_4gemm6kernel13GemmUniversalIN4cute5tupleIJiiiiEEENS1_10collective13CollectiveMmaINS1_34MainloopSm90TmaGmmaWarpSpecializedILi9ENS5_IJNS4_1CILi1EEENSA_ILi2EEESB_EEENS1_35KernelTmaWarpSpecializedCooperativeEEENS5_IJNSA_ILi128EEENSA_ILi64EEESG_EEEaNS5_IJlSB_lEEEaSJ_NS4_8TiledMMAINS4_8MMA_AtomIJNS4_4SM904GMMA26MMA_64x64x32_S32S8S8_SS_TNEEEENS4_6LayoutINS5_IJSC_SB_SB_EEENS5_IJSB_NSA_ILi0EEESS_EEEEENS5_IJNS4_10UnderscoreESV_SV_EEEEENS4_23SM90_TMA_LOAD_MULTICASTENS4_14ComposedLayoutINS4_7SwizzleILi3ELi4ELi3EEENS4_18smem_ptr_flag_bitsILi8EEENSQ_INS5_IJNSA_ILi8EEESG_EEENS5_IJSG_SB_EEEEEEEvNS4_8identityENS4_13SM90_TMA_LOADES18_vS19_EENS_8epilogue10collective6detail29Sm90TmaWarpSpecializedAdapterINS1D_15DefaultEpilogueIaSJ_SJ_NS1C_6thread17LinearCombinationIaLi1EiiLNS1H_9ScaleType4KindE0ELNS_15FloatRoundStyleE2EaEENS1_15EpilogueDefaultEEEEEvvEEEEvNT_6ParamsE,"ax",@progbits
	.align	128
.text._ZN7cutlass13device_kernelINS_4gemm6kernel13GemmUniversalIN4cute5tupleIJiiiiEEENS1_10collective13CollectiveMmaINS1_34MainloopSm90TmaGmmaWarpSpecializedILi9ENS5_IJNS4_1CILi1EEENSA_ILi2EEESB_EEENS1_35KernelTmaWarpSpecializedCooperativeEEENS5_IJNSA_ILi128EEENSA_ILi64EEESG_EEEaNS5_IJlSB_lEEEaSJ_NS4_8TiledMMAINS4_8MMA_AtomIJNS4_4SM904GMMA26MMA_64x64x32_S32S8S8_SS_TNEEEENS4_6LayoutINS5_IJSC_SB_SB_EEENS5_IJSB_NSA_ILi0EEESS_EEEEENS5_IJNS4_10UnderscoreESV_SV_EEEEENS4_23SM90_TMA_LOAD_MULTICASTENS4_14ComposedLayoutINS4_7SwizzleILi3ELi4ELi3EEENS4_18smem_ptr_flag_bitsILi8EEENSQ_INS5_IJNSA_ILi8EEESG_EEENS5_IJSG_SB_EEEEEEEvNS4_8identityENS4_13SM90_TMA_LOADES18_vS19_EENS_8epilogue10collective6detail29Sm90TmaWarpSpecializedAdapterINS1D_15DefaultEpilogueIaSJ_SJ_NS1C_6thread17LinearCombinationIaLi1EiiLNS1H_9ScaleType4KindE0ELNS_15FloatRoundStyleE2EaEENS1_15EpilogueDefaultEEEEEvvEEEEvNT_6ParamsE:
        .type           _ZN7cutlass13device_kernelINS_4gemm6kernel13GemmUniversalIN4cute5tupleIJiiiiEEENS1_10collective13CollectiveMmaINS1_34MainloopSm90TmaGmmaWarpSpecializedILi9ENS5_IJNS4_1CILi1EEENSA_ILi2EEESB_EEENS1_35KernelTmaWarpSpecializedCooperativeEEENS5_IJNSA_ILi128EEENSA_ILi64EEESG_EEEaNS5_IJlSB_lEEEaSJ_NS4_8TiledMMAINS4_8MMA_AtomIJNS4_4SM904GMMA26MMA_64x64x32_S32S8S8_SS_TNEEEENS4_6LayoutINS5_IJSC_SB_SB_EEENS5_IJSB_NSA_ILi0EEESS_EEEEENS5_IJNS4_10UnderscoreESV_SV_EEEEENS4_23SM90_TMA_LOAD_MULTICASTENS4_14ComposedLayoutINS4_7SwizzleILi3ELi4ELi3EEENS4_18smem_ptr_flag_bitsILi8EEENSQ_INS5_IJNSA_ILi8EEESG_EEENS5_IJSG_SB_EEEEEEEvNS4_8identityENS4_13SM90_TMA_LOADES18_vS19_EENS_8epilogue10collective6detail29Sm90TmaWarpSpecializedAdapterINS1D_15DefaultEpilogueIaSJ_SJ_NS1C_6thread17LinearCombinationIaLi1EiiLNS1H_9ScaleType4KindE0ELNS_15FloatRoundStyleE2EaEENS1_15EpilogueDefaultEEEEEvvEEEEvNT_6ParamsE,@function
        .size           _ZN7cutlass13device_kernelINS_4gemm6kernel13GemmUniversalIN4cute5tupleIJiiiiEEENS1_10collective13CollectiveMmaINS1_34MainloopSm90TmaGmmaWarpSpecializedILi9ENS5_IJNS4_1CILi1EEENSA_ILi2EEESB_EEENS1_35KernelTmaWarpSpecializedCooperativeEEENS5_IJNSA_ILi128EEENSA_ILi64EEESG_EEEaNS5_IJlSB_lEEEaSJ_NS4_8TiledMMAINS4_8MMA_AtomIJNS4_4SM904GMMA26MMA_64x64x32_S32S8S8_SS_TNEEEENS4_6LayoutINS5_IJSC_SB_SB_EEENS5_IJSB_NSA_ILi0EEESS_EEEEENS5_IJNS4_10UnderscoreESV_SV_EEEEENS4_23SM90_TMA_LOAD_MULTICASTENS4_14ComposedLayoutINS4_7SwizzleILi3ELi4ELi3EEENS4_18smem_ptr_flag_bitsILi8EEENSQ_INS5_IJNSA_ILi8EEESG_EEENS5_IJSG_SB_EEEEEEEvNS4_8identityENS4_13SM90_TMA_LOADES18_vS19_EENS_8epilogue10collective6detail29Sm90TmaWarpSpecializedAdapterINS1D_15DefaultEpilogueIaSJ_SJ_NS1C_6thread17LinearCombinationIaLi1EiiLNS1H_9ScaleType4KindE0ELNS_15FloatRoundStyleE2EaEENS1_15EpilogueDefaultEEEEEvvEEEEvNT_6ParamsE,(.L_x_150 - _ZN7cutlass13device_kernelINS_4gemm6kernel13GemmUniversalIN4cute5tupleIJiiiiEEENS1_10collective13CollectiveMmaINS1_34MainloopSm90TmaGmmaWarpSpecializedILi9ENS5_IJNS4_1CILi1EEENSA_ILi2EEESB_EEENS1_35KernelTmaWarpSpecializedCooperativeEEENS5_IJNSA_ILi128EEENSA_ILi64EEESG_EEEaNS5_IJlSB_lEEEaSJ_NS4_8TiledMMAINS4_8MMA_AtomIJNS4_4SM904GMMA26MMA_64x64x32_S32S8S8_SS_TNEEEENS4_6LayoutINS5_IJSC_SB_SB_EEENS5_IJSB_NSA_ILi0EEESS_EEEEENS5_IJNS4_10UnderscoreESV_SV_EEEEENS4_23SM90_TMA_LOAD_MULTICASTENS4_14ComposedLayoutINS4_7SwizzleILi3ELi4ELi3EEENS4_18smem_ptr_flag_bitsILi8EEENSQ_INS5_IJNSA_ILi8EEESG_EEENS5_IJSG_SB_EEEEEEEvNS4_8identityENS4_13SM90_TMA_LOADES18_vS19_EENS_8epilogue10collective6detail29Sm90TmaWarpSpecializedAdapterINS1D_15DefaultEpilogueIaSJ_SJ_NS1C_6thread17LinearCombinationIaLi1EiiLNS1H_9ScaleType4KindE0ELNS_15FloatRoundStyleE2EaEENS1_15EpilogueDefaultEEEEEvvEEEEvNT_6ParamsE)
        .other          _ZN7cutlass13device_kernelINS_4gemm6kernel13GemmUniversalIN4cute5tupleIJiiiiEEENS1_10collective13CollectiveMmaINS1_34MainloopSm90TmaGmmaWarpSpecializedILi9ENS5_IJNS4_1CILi1EEENSA_ILi2EEESB_EEENS1_35KernelTmaWarpSpecializedCooperativeEEENS5_IJNSA_ILi128EEENSA_ILi64EEESG_EEEaNS5_IJlSB_lEEEaSJ_NS4_8TiledMMAINS4_8MMA_AtomIJNS4_4SM904GMMA26MMA_64x64x32_S32S8S8_SS_TNEEEENS4_6LayoutINS5_IJSC_SB_SB_EEENS5_IJSB_NSA_ILi0EEESS_EEEEENS5_IJNS4_10UnderscoreESV_SV_EEEEENS4_23SM90_TMA_LOAD_MULTICASTENS4_14ComposedLayoutINS4_7SwizzleILi3ELi4ELi3EEENS4_18smem_ptr_flag_bitsILi8EEENSQ_INS5_IJNSA_ILi8EEESG_EEENS5_IJSG_SB_EEEEEEEvNS4_8identityENS4_13SM90_TMA_LOADES18_vS19_EENS_8epilogue10collective6detail29Sm90TmaWarpSpecializedAdapterINS1D_15DefaultEpilogueIaSJ_SJ_NS1C_6thread17LinearCombinationIaLi1EiiLNS1H_9ScaleType4KindE0ELNS_15FloatRoundStyleE2EaEENS1_15EpilogueDefaultEEEEEvvEEEEvNT_6ParamsE,@"STO_CUDA_ENTRY STV_DEFAULT"
_ZN7cutlass13device_kernelINS_4gemm6kernel13GemmUniversalIN4cute5tupleIJiiiiEEENS1_10collective13CollectiveMmaINS1_34MainloopSm90TmaGmmaWarpSpecializedILi9ENS5_IJNS4_1CILi1EEENSA_ILi2EEESB_EEENS1_35KernelTmaWarpSpecializedCooperativeEEENS5_IJNSA_ILi128EEENSA_ILi64EEESG_EEEaNS5_IJlSB_lEEEaSJ_NS4_8TiledMMAINS4_8MMA_AtomIJNS4_4SM904GMMA26MMA_64x64x32_S32S8S8_SS_TNEEEENS4_6LayoutINS5_IJSC_SB_SB_EEENS5_IJSB_NSA_ILi0EEESS_EEEEENS5_IJNS4_10UnderscoreESV_SV_EEEEENS4_23SM90_TMA_LOAD_MULTICASTENS4_14ComposedLayoutINS4_7SwizzleILi3ELi4ELi3EEENS4_18smem_ptr_flag_bitsILi8EEENSQ_INS5_IJNSA_ILi8EEESG_EEENS5_IJSG_SB_EEEEEEEvNS4_8identityENS4_13SM90_TMA_LOADES18_vS19_EENS_8epilogue10collective6detail29Sm90TmaWarpSpecializedAdapterINS1D_15DefaultEpilogueIaSJ_SJ_NS1C_6thread17LinearCombinationIaLi1EiiLNS1H_9ScaleType4KindE0ELNS_15FloatRoundStyleE2EaEENS1_15EpilogueDefaultEEEEEvvEEEEvNT_6ParamsE:
[----:B------:R-:W0:Y:S01]  /*0000*/  LDC R1, c[0x0][0x28] ;  /* 0x00000a00ff017b82 */ /* 0x000e220000000800 */
[----:B------:R-:W1:Y:S01]  /*0010*/  S2R R18, SR_TID.X ;  /* 0x0000000000127919 */ /* 0x000e620000002100 */
[----:B------:R-:W-:Y:S01]  /*0020*/  ELECT P0, URZ, PT ;  /* 0x00000000003f782f */ /* 0x000fe20003800000 */
[----:B------:R-:W-:Y:S01]  /*0030*/  BSSY B0, `(.L_x_0) ;  /* 0x000000f000007945 */ /* 0x000fe20003800000 */
[--C-:B-1----:R-:W-:Y:S02]  /*0040*/  SHF.R.U32.HI R0, RZ, 0x5, R18.reuse ;  /* 0x00000005ff007819 */ /* 0x102fe40000011612 */
[----:B------:R-:W-:-:S03]  /*0050*/  SHF.R.U32.HI R3, RZ, 0x7, R18 ;  /* 0x00000007ff037819 */ /* 0x000fc60000011612 */
[----:B------:R-:W1:Y:S04]  /*0060*/  SHFL.IDX PT, R2, R0, RZ, 0x1f ;  /* 0x00001fff00027589 */ /* 0x000e6800000e0000 */
[----:B------:R2:W3:Y:S01]  /*0070*/  SHFL.IDX PT, R5, R3, RZ, 0x1f ;  /* 0x00001fff03057589 */ /* 0x0004e200000e0000 */
[----:B-1----:R-:W-:-:S13]  /*0080*/  ISETP.NE.OR P0, PT, R2, RZ, !P0 ;  /* 0x000000ff0200720c */ /* 0x002fda0004705670 */
[----:B0-23--:R-:W-:Y:S05]  /*0090*/  @P0 BRA `(.L_x_1) ;  /* 0x0000000000200947 */ /* 0x00dfea0003800000 */
[----:B------:R-:W-:Y:S02]  /*00a0*/  ULDC.64 UR4, c[0x0][0x198] ;  /* 0x0000660000047ab9 */ /* 0x000fe40000000a00 */
[----:B------:R-:W-:Y:S02]  /*00b0*/  UIADD3 UR6, UP0, UR4, 0xf0, URZ ;  /* 0x000000f004067890 */ /* 0x000fe4000ff1e03f */
[----:B------:R-:W-:Y:S02]  /*00c0*/  UIADD3 UR4, UP1, UR4, 0x1f0, URZ ;  /* 0x000001f004047890 */ /* 0x000fe4000ff3e03f */
[----:B------:R-:W-:Y:S02]  /*00d0*/  UIADD3.X UR7, URZ, UR5, URZ, UP0, !UPT ;  /* 0x000000053f077290 */ /* 0x000fe400087fe43f */
[----:B------:R-:W-:-:S07]  /*00e0*/  UIADD3.X UR5, URZ, UR5, URZ, UP1, !UPT ;  /* 0x000000053f057290 */ /* 0x000fce0008ffe43f */
[----:B------:R0:W-:Y:S02]  /*00f0*/  UTMACCTL.PF [UR6] ;  /* 0x00000000060079b9 */ /* 0x0001e40008040000 */
[----:B------:R0:W-:Y:S02]  /*0100*/  UTMACCTL.PF [UR4] ;  /* 0x00000000040079b9 */ /* 0x0001e40008040000 */
[----:B0-----:R-:W-:Y:S01]  /*0110*/  NOP ;  /* 0x0000000000007918 */ /* 0x001fe20000000000 */
.L_x_1:
[----:B------:R-:W-:Y:S05]  /*0120*/  BSYNC B0 ;  /* 0x0000000000007941 */ /* 0x000fea0003800000 */
.L_x_0:
[----:B------:R-:W0:Y:S02]  /*0130*/  SHFL.IDX PT, R3, R0, RZ, 0x1f ;  /* 0x00001fff00037589 */ /* 0x000e2400000e0000 */
[----:B0-----:R-:W-:-:S13]  /*0140*/  ISETP.NE.AND P0, PT, R3, RZ, PT ;  /* 0x000000ff0300720c */ /* 0x001fda0003f05270 */
[----:B------:R-:W-:Y:S05]  /*0150*/  @P0 BRA `(.L_x_2) ;  /* 0x00000000008c0947 */ /* 0x000fea0003800000 */
[----:B------:R-:W-:Y:S01]  /*0160*/  ELECT P0, URZ, PT ;  /* 0x00000000003f782f */ /* 0x000fe20003800000 */
[----:B------:R-:W-:-:S12]  /*0170*/  BSSY B0, `(.L_x_2) ;  /* 0x0000021000007945 */ /* 0x000fd80003800000 */
[----:B------:R-:W-:Y:S05]  /*0180*/  @!P0 BRA `(.L_x_3) ;  /* 0x00000000007c8947 */ /* 0x000fea0003800000 */
[----:B------:R-:W0:Y:S01]  /*0190*/  S2UR UR8, SR_CgaCtaId ;  /* 0x00000000000879c3 */ /* 0x000e220000008800 */
[----:B------:R-:W-:Y:S01]  /*01a0*/  UMOV UR4, 0x400 ;  /* 0x0000040000047882 */ /* 0x000fe20000000000 */
[----:B------:R-:W-:Y:S01]  /*01b0*/  UMOV UR5, 0x1 ;  /* 0x0000000100057882 */ /* 0x000fe20000000000 */
[----:B------:R-:W-:Y:S02]  /*01c0*/  UMOV UR6, 0x4 ;  /* 0x0000000400067882 */ /* 0x000fe40000000000 */
[----:B------:R-:W-:-:S04]  /*01d0*/  UIADD3 UR6, -UR6, 0x100000, URZ ;  /* 0x0010000006067890 */ /* 0x000fc8000fffe13f */
[----:B------:R-:W-:Y:S02]  /*01e0*/  USHF.L.U32 UR7, UR6, 0xb, URZ ;  /* 0x0000000b06077899 */ /* 0x000fe4000800063f */
[----:B------:R-:W-:Y:S02]  /*01f0*/  USHF.L.U32 UR6, UR6, 0x1, URZ ;  /* 0x0000000106067899 */ /* 0x000fe4000800063f */
[----:B0-----:R-:W-:Y:S02]  /*0200*/  ULEA UR8, UR8, UR4, 0x18 ;  /* 0x0000000408087291 */ /* 0x001fe4000f8ec03f */
[----:B------:R-:W-:-:S04]  /*0210*/  UIADD3 UR4, -UR5, 0x100000, URZ ;  /* 0x0010000005047890 */ /* 0x000fc8000fffe13f */
[----:B------:R-:W-:Y:S02]  /*0220*/  USHF.L.U32 UR5, UR4, 0xb, URZ ;  /* 0x0000000b04057899 */ /* 0x000fe4000800063f */
[----:B------:R-:W-:Y:S01]  /*0230*/  USHF.L.U32 UR4, UR4, 0x1, URZ ;  /* 0x0000000104047899 */ /* 0x000fe2000800063f */
[----:B------:R-:W0:Y:S11]  /*0240*/  FENCE.VIEW.ASYNC.S ;  /* 0x00000000000073c6 */ /* 0x000e360000000000 */
[----:B0-----:R0:W1:Y:S01]  /*0250*/  SYNCS.EXCH.64 URZ, [UR8], UR4 ;  /* 0x00000004083f75b2 */ /* 0x0010620008000100 */
[----:B------:R0:W2:Y:S01]  /*0260*/  SYNCS.EXCH.64 URZ, [UR8+0x48], UR6 ;  /* 0x00004806083f75b2 */ /* 0x0000a20008000100 */
[----:B------:R0:W3:Y:S01]  /*0270*/  SYNCS.EXCH.64 URZ, [UR8+0x8], UR4 ;  /* 0x00000804083f75b2 */ /* 0x0000e20008000100 */
[----:B------:R0:W4:Y:S01]  /*0280*/  SYNCS.EXCH.64 URZ, [UR8+0x50], UR6 ;  /* 0x00005006083f75b2 */ /* 0x0001220008000100 */
[----:B------:R0:W0:Y:S01]  /*0290*/  SYNCS.EXCH.64 URZ, [UR8+0x10], UR4 ;  /* 0x00001004083f75b2 */ /* 0x0000220008000100 */
        /* <DEDUP_REMOVED lines=13> */
[----:B------:R-:W-:Y:S01]  /*0370*/  NOP ;  /* 0x0000000000007918 */ /* 0x000fe20000000000 */
.L_x_3:
[----:B0-----:R-:W-:Y:S05]  /*0380*/  BSYNC B0 ;  /* 0x0000000000007941 */ /* 0x001fea0003800000 */
.L_x_2:
[----:B------:R-:W-:Y:S01]  /*0390*/  SHF.R.S32.HI R7, RZ, 0x1f, R18 ;  /* 0x0000001fff077819 */ /* 0x000fe20000011412 */
[----:B------:R-:W0:Y:S01]  /*03a0*/  SHFL.IDX PT, R0, R0, RZ, 0x1f ;  /* 0x00001fff00007589 */ /* 0x000e2200000e0000 */
[----:B------:R-:W5:Y:S01]  /*03b0*/  S2UR UR8, SR_CTAID.X ;  /* 0x00000000000879c3 */ /* 0x000f620000002500 */
[----:B------:R-:W-:Y:S02]  /*03c0*/  ELECT P0, URZ, PT ;  /* 0x00000000003f782f */ /* 0x000fe40003800000 */
[----:B------:R-:W-:Y:S01]  /*03d0*/  LEA.HI R7, R7, R18, RZ, 0x7 ;  /* 0x0000001207077211 */ /* 0x000fe200078f38ff */
[----:B------:R-:W1:Y:S01]  /*03e0*/  S2R R4, SR_CTAID.Y ;  /* 0x0000000000047919 */ /* 0x000e620000002600 */
[----:B------:R-:W-:Y:S01]  /*03f0*/  ULDC UR4, c[0x0][0x154] ;  /* 0x0000550000047ab9 */ /* 0x000fe20000000800 */
[----:B------:R-:W-:Y:S01]  /*0400*/  NOP ;  /* 0x0000000000007918 */ /* 0x000fe20000000000 */
[----:B------:R-:W-:Y:S01]  /*0410*/  LOP3.LUT R7, R7, 0xffffff80, RZ, 0xc0, !PT ;  /* 0xffffff8007077812 */ /* 0x000fe200078ec0ff */
[----:B------:R-:W-:Y:S01]  /*0420*/  NOP ;  /* 0x0000000000007918 */ /* 0x000fe20000000000 */
[----:B------:R-:W2:Y:S03]  /*0430*/  LDC R12, c[0x0][0x140] ;  /* 0x00005000ff0c7b82 */ /* 0x000ea60000000800 */
[----:B------:R-:W-:-:S05]  /*0440*/  IMAD.IADD R7, R18, 0x1, -R7 ;  /* 0x0000000112077824 */ /* 0x000fca00078e0a07 */
[----:B------:R-:W-:Y:S02]  /*0450*/  SHF.R.S32.HI R6, RZ, 0x1f, R7 ;  /* 0x0000001fff067819 */ /* 0x000fe40000011407 */
[----:B------:R-:W-:Y:S02]  /*0460*/  LOP3.LUT P2, RZ, R7, 0x7, RZ, 0xc0, !PT ;  /* 0x0000000707ff7812 */ /* 0x000fe4000784c0ff */
[----:B------:R-:W-:Y:S02]  /*0470*/  LEA.HI R6, R6, R7, RZ, 0x3 ;  /* 0x0000000706067211 */ /* 0x000fe400078f18ff */
[----:B0-----:R-:W-:Y:S02]  /*0480*/  ISETP.NE.OR P0, PT, R0, RZ, !P0 ;  /* 0x000000ff0000720c */ /* 0x001fe40004705670 */
[--C-:B------:R-:W-:Y:S02]  /*0490*/  SHF.R.S32.HI R0, RZ, 0x3, R6.reuse ;  /* 0x00000003ff007819 */ /* 0x100fe40000011406 */
[----:B------:R-:W-:-:S02]  /*04a0*/  SHF.R.S32.HI R9, RZ, 0x1f, R6 ;  /* 0x0000001fff097819 */ /* 0x000fc40000011406 */
[----:B------:R-:W-:Y:S02]  /*04b0*/  SHF.R.S32.HI R6, RZ, 0x1f, R3 ;  /* 0x0000001fff067819 */ /* 0x000fe40000011403 */
[----:B------:R-:W-:Y:S02]  /*04c0*/  LEA.HI R9, R9, R0, RZ, 0x2 ;  /* 0x0000000009097211 */ /* 0x000fe400078f10ff */
[----:B------:R-:W-:Y:S02]  /*04d0*/  LEA.HI R6, R6, R3, RZ, 0x2 ;  /* 0x0000000306067211 */ /* 0x000fe400078f10ff */
[----:B-1----:R-:W-:Y:S01]  /*04e0*/  I2FP.F32.U32 R8, R4 ;  /* 0x0000000400087245 */ /* 0x002fe20000201000 */
[----:B------:R-:W-:Y:S01]  /*04f0*/  VOTEU.ALL UP0, P0 ;  /* 0x00000000003f7886 */ /* 0x000fe20000000000 */
[----:B------:R-:W-:Y:S01]  /*0500*/  LOP3.LUT R6, R6, 0x3ffffffc, RZ, 0xc0, !PT ;  /* 0x3ffffffc06067812 */ /* 0x000fe200078ec0ff */
[----:B------:R-:W-:Y:S01]  /*0510*/  VOTEU.ALL UP1, P0 ;  /* 0x00000000003f7886 */ /* 0x000fe20000020000 */
[----:B------:R-:W-:Y:S01]  /*0520*/  LOP3.LUT R9, R9, 0xfffffffc, RZ, 0xc0, !PT ;  /* 0xfffffffc09097812 */ /* 0x000fe200078ec0ff */
[----:B------:R-:W-:Y:S01]  /*0530*/  FMUL R10, R8, UR4 ;  /* 0x00000004080a7c20 */ /* 0x000fe20008400000 */
[----:B------:R-:W0:Y:S01]  /*0540*/  @!UP0 S2UR UR7, SR_CgaCtaId ;  /* 0x00000000000789c3 */ /* 0x000e220000008800 */
[----:B------:R-:W-:Y:S01]  /*0550*/  IMAD.IADD R11, R3, 0x1, -R6 ;  /* 0x00000001030b7824 */ /* 0x000fe200078e0a06 */
[----:B-----5:R-:W-:Y:S01]  /*0560*/  I2FP.F32.U32 R6, UR8 ;  /* 0x0000000800067c45 */ /* 0x020fe20008201000 */
[----:B------:R-:W-:Y:S01]  /*0570*/  IMAD.IADD R0, R0, 0x1, -R9 ;  /* 0x0000000100007824 */ /* 0x000fe200078e0a09 */
[----:B------:R-:W-:Y:S01]  /*0580*/  ULDC UR4, c[0x0][0x150] ;  /* 0x0000540000047ab9 */ /* 0x000fe20000000800 */
[----:B------:R-:W1:Y:S01]  /*0590*/  F2I.U32.TRUNC.NTZ R10, R10 ;  /* 0x0000000a000a7305 */ /* 0x000e62000020f000 */
[----:B------:R-:W-:Y:S01]  /*05a0*/  SHF.R.S32.HI R3, RZ, 0x1f, R2 ;  /* 0x0000001fff037819 */ /* 0x000fe20000011402 */
[----:B------:R-:W-:Y:S01]  /*05b0*/  FMUL R6, R6, UR4 ;  /* 0x0000000406067c20 */ /* 0x000fe20008400000 */
[----:B------:R-:W5:Y:S01]  /*05c0*/  LDC R9, c[0x0][0x148] ;  /* 0x00005200ff097b82 */ /* 0x000f620000000800 */
[----:B------:R-:W-:Y:S01]  /*05d0*/  IMAD R11, R11, 0x4, R0 ;  /* 0x000000040b0b7824 */ /* 0x000fe200078e0200 */
[----:B------:R-:W-:Y:S01]  /*05e0*/  LEA.HI R3, R3, R2, RZ, 0x2 ;  /* 0x0000000203037211 */ /* 0x000fe200078f10ff */
[----:B------:R-:W-:Y:S01]  /*05f0*/  UMOV UR4, 0x20 ;  /* 0x0000002000047882 */ /* 0x000fe20000000000 */
[----:B------:R-:W-:Y:S01]  /*0600*/  @!UP0 UMOV UR6, 0x400 ;  /* 0x0000040000068882 */ /* 0x000fe20000000000 */
[----:B------:R-:W3:Y:S01]  /*0610*/  F2I.U32.TRUNC.NTZ R6, R6 ;  /* 0x0000000600067305 */ /* 0x000ee2000020f000 */
[----:B------:R-:W-:Y:S01]  /*0620*/  LOP3.LUT R3, R3, 0xfffffffc, RZ, 0xc0, !PT ;  /* 0xfffffffc03037812 */ /* 0x000fe200078ec0ff */
[----:B------:R-:W-:Y:S01]  /*0630*/  IMAD.SHL.U32 R22, R11, 0x4, RZ ;  /* 0x000000040b167824 */ /* 0x000fe200078e00ff */
[----:B------:R-:W4:Y:S01]  /*0640*/  LDC R8, c[0x0][0x144] ;  /* 0x00005100ff087b82 */ /* 0x000f220000000800 */
[----:B------:R-:W-:-:S04]  /*0650*/  @!UP0 UIADD3 UR4, -UR4, 0x100000, URZ ;  /* 0x0010000004048890 */ /* 0x000fc8000fffe13f */
[----:B------:R-:W-:Y:S02]  /*0660*/  @!UP0 USHF.L.U32 UR5, UR4, 0xb, URZ ;  /* 0x0000000b04058899 */ /* 0x000fe4000800063f */
[----:B------:R-:W-:Y:S01]  /*0670*/  @!UP0 USHF.L.U32 UR4, UR4, 0x1, URZ ;  /* 0x0000000104048899 */ /* 0x000fe2000800063f */
[----:B--2---:R-:W-:Y:S01]  /*0680*/  ISETP.EQ.U32.AND P3, PT, R12, 0x1, PT ;  /* 0x000000010c00780c */ /* 0x004fe20003f62070 */
[----:B------:R-:W-:Y:S01]  /*0690*/  IMAD.IADD R0, R2, 0x1, -R3 ;  /* 0x0000000102007824 */ /* 0x000fe200078e0a03 */
[----:B------:R-:W-:Y:S01]  /*06a0*/  LOP3.LUT R22, R11, 0xc, R22, 0x78, !PT ;  /* 0x0000000c0b167812 */ /* 0x000fe200078e7816 */
[----:B-1----:R-:W-:Y:S01]  /*06b0*/  IMAD.MOV R14, RZ, RZ, -R10 ;  /* 0x000000ffff0e7224 */ /* 0x002fe200078e0a0a */
[----:B0-----:R-:W-:Y:S02]  /*06c0*/  @!UP0 ULEA UR6, UR7, UR6, 0x18 ;  /* 0x0000000607068291 */ /* 0x001fe4000f8ec03f */
[----:B------:R-:W-:Y:S01]  /*06d0*/  ISETP.NE.AND P1, PT, R0, 0x3, PT ;  /* 0x000000030000780c */ /* 0x000fe20003f25270 */
[----:B------:R-:W-:Y:S01]  /*06e0*/  VOTEU.ALL UP0, P0 ;  /* 0x00000000003f7886 */ /* 0x000fe20000000000 */
[----:B------:R-:W-:Y:S01]  /*06f0*/  ISETP.LT.U32.AND P0, PT, R22, 0x2, !P2 ;  /* 0x000000021600780c */ /* 0x000fe20005701070 */
[----:B---3--:R-:W-:Y:S01]  /*0700*/  IMAD.MOV R3, RZ, RZ, -R6 ;  /* 0x000000ffff037224 */ /* 0x008fe200078e0a06 */
[----:B------:R-:W-:-:S02]  /*0710*/  ISETP.EQ.OR P1, PT, R0, RZ, !P1 ;  /* 0x000000ff0000720c */ /* 0x000fc40004f22670 */
[----:B------:R-:W-:Y:S01]  /*0720*/  ISETP.NE.AND P2, PT, R5, RZ, PT ;  /* 0x000000ff0500720c */ /* 0x000fe20003f45270 */
[----:B-----5:R-:W-:Y:S01]  /*0730*/  IMAD R7, R9, R14, R4 ;  /* 0x0000000e09077224 */ /* 0x020fe200078e0204 */
[----:B------:R-:W-:Y:S01]  /*0740*/  ISETP.EQ.AND P1, PT, R5, RZ, P1 ;  /* 0x000000ff0500720c */ /* 0x000fe20000f22270 */
[----:B------:R-:W0:Y:S02]  /*0750*/  FENCE.VIEW.ASYNC.S ;  /* 0x00000000000073c6 */ /* 0x000e240000000000 */
[----:B0-----:R0:W1:Y:S01]  /*0760*/  @!UP0 SYNCS.EXCH.64 URZ, [UR6+0xa0], UR4 ;  /* 0x0000a004063f85b2 */ /* 0x0010620008000100 */
[----:B------:R-:W-:Y:S02]  /*0770*/  ISETP.NE.AND P4, PT, R7, R22, PT ;  /* 0x000000160700720c */ /* 0x000fe40003f85270 */
[----:B------:R-:W-:Y:S01]  /*0780*/  SEL R19, RZ, 0x1, !P1 ;  /* 0x00000001ff137807 */ /* 0x000fe20004800000 */
[----:B----4-:R-:W-:Y:S02]  /*0790*/  IMAD R3, R8, R3, UR8 ;  /* 0x0000000808037e24 */ /* 0x010fe4000f8e0203 */
[----:B------:R-:W-:-:S03]  /*07a0*/  VIADD R8, R5, 0xffffffff ;  /* 0xffffffff05087836 */ /* 0x000fc60000000000 */
[----:B------:R-:W-:Y:S02]  /*07b0*/  ISETP.EQ.OR P4, PT, R3, RZ, !P4 ;  /* 0x000000ff0300720c */ /* 0x000fe40006782670 */
[----:B------:R-:W-:Y:S02]  /*07c0*/  ISETP.GE.U32.AND P5, PT, R8, 0x2, PT ;  /* 0x000000020800780c */ /* 0x000fe40003fa6070 */
[----:B------:R-:W-:Y:S02]  /*07d0*/  PLOP3.LUT P0, PT, P0, P4, PT, 0x80, 0x0 ;  /* 0x000000000000781c */ /* 0x000fe40000709070 */
[----:B------:R-:W-:Y:S01]  /*07e0*/  SEL R19, R19, 0x2, P5 ;  /* 0x0000000213137807 */ /* 0x000fe20002800000 */
[----:B------:R0:W2:Y:S01]  /*07f0*/  @!UP1 SYNCS.EXCH.64 URZ, [UR6+0xa8], UR4 ;  /* 0x0000a804063f95b2 */ /* 0x0000a20008000100 */
[----:B------:R-:W-:Y:S01]  /*0800*/  P2R R58, PR, RZ, 0x1 ;  /* 0x00000001ff3a7803 */ /* 0x000fe20000000000 */
[----:B------:R-:W-:Y:S01]  /*0810*/  NOP ;  /* 0x0000000000007918 */ /* 0x000fe20000000000 */
[----:B------:R-:W-:Y:S07]  /*0820*/  @!P3 BRA `(.L_x_4) ;  /* 0x000000000008b947 */ /* 0x000fee0003800000 */
[----:B-12---:R-:W-:Y:S01]  /*0830*/  UCGABAR_ARV ;  /* 0x00000000000079c7 */ /* 0x006fe20008000000 */
[----:B------:R-:W-:Y:S05]  /*0840*/  BRA `(.L_x_5) ;  /* 0x0000000000047947 */ /* 0x000fea0003800000 */
.L_x_4:
[----:B-12---:R-:W-:Y:S01]  /*0850*/  NOP ;  /* 0x0000000000007918 */ /* 0x006fe20000000000 */
.L_x_5:
[----:B------:R-:W1:Y:S01]  /*0860*/  LDC R2, c[0x0][0x65c] ;  /* 0x00019700ff027b82 */ /* 0x000e620000000800 */
[----:B------:R-:W-:Y:S02]  /*0870*/  IMAD.U32 R6, RZ, RZ, UR8 ;  /* 0x00000008ff067e24 */ /* 0x000fe4000f8e00ff */
[----:B------:R-:W-:Y:S01]  /*0880*/  IMAD.MOV.U32 R7, RZ, RZ, RZ ;  /* 0x000000ffff077224 */ /* 0x000fe200078e00ff */
[----:B-1----:R-:W-:-:S04]  /*0890*/  ISETP.NE.AND P1, PT, R2, 0x1, PT ;  /* 0x000000010200780c */ /* 0x002fc80003f25270 */
[----:B------:R-:W-:-:S09]  /*08a0*/  P2R R5, PR, RZ, 0x2 ;  /* 0x00000002ff057803 */ /* 0x000fd20000000000 */
[----:B------:R-:W1:Y:S01]  /*08b0*/  @P1 LDC R17, c[0x0][0x10] ;  /* 0x00000400ff111b82 */ /* 0x000e620000000800 */
[----:B------:R-:W-:Y:S02]  /*08c0*/  @P1 IMAD.MOV.U32 R5, RZ, RZ, RZ ;  /* 0x000000ffff051224 */ /* 0x000fe400078e00ff */
[----:B------:R-:W-:-:S05]  /*08d0*/  @P1 IMAD.MOV.U32 R13, RZ, RZ, RZ ;  /* 0x000000ffff0d1224 */ /* 0x000fca00078e00ff */
[----:B------:R-:W2:Y:S01]  /*08e0*/  @!P1 LDC R11, c[0x0][0xc] ;  /* 0x00000300ff0b9b82 */ /* 0x000ea20000000800 */
[----:B-1----:R-:W-:-:S04]  /*08f0*/  @P1 IMAD.WIDE.U32 R16, R17, UR8, R4 ;  /* 0x0000000811101c25 */ /* 0x002fc8000f8e0004 */
[----:B------:R-:W-:Y:S02]  /*0900*/  @P1 IMAD.IADD R17, R17, 0x1, R13 ;  /* 0x0000000111111824 */ /* 0x000fe400078e020d */
[----:B--2---:R-:W-:-:S04]  /*0910*/  @!P1 IMAD.WIDE.U32 R6, R4, R11, R6 ;  /* 0x0000000b04069225 */ /* 0x004fc800078e0006 */
[----:B------:R-:W-:Y:S02]  /*0920*/  @!P1 IMAD.MOV.U32 R16, RZ, RZ, R6 ;  /* 0x000000ffff109224 */ /* 0x000fe400078e0006 */
[----:B------:R-:W-:Y:S01]  /*0930*/  @!P1 IMAD.MOV.U32 R17, RZ, RZ, R7 ;  /* 0x000000ffff119224 */ /* 0x000fe200078e0007 */
[----:B------:R-:W-:Y:S06]  /*0940*/  @!P3 BRA `(.L_x_6) ;  /* 0x00000000000cb947 */ /* 0x000fec0003800000 */
[----:B------:R-:W-:Y:S01]  /*0950*/  UCGABAR_WAIT ;  /* 0x0000000000007dc7 */ /* 0x000fe20008000000 */
[----:B------:R-:W-:Y:S01]  /*0960*/  CCTL.IVALL ;  /* 0x00000000ff00798f */ /* 0x000fe20002000000 */
[----:B------:R-:W-:Y:S05]  /*0970*/  BRA `(.L_x_7) ;  /* 0x0000000000047947 */ /* 0x000fea0003800000 */
.L_x_6:
[----:B------:R-:W-:Y:S06]  /*0980*/  BAR.SYNC.DEFER_BLOCKING 0x0 ;  /* 0x0000000000007b1d */ /* 0x000fec0000010000 */
.L_x_7:
[----:B------:R-:W-:Y:S05]  /*0990*/  @!P2 BRA `(.L_x_8) ;  /* 0x000000380088a947 */ /* 0x000fea0003800000 */
[----:B------:R-:W-:-:S13]  /*09a0*/  ISETP.GT.U32.AND P0, PT, R8, 0x1, PT ;  /* 0x000000010800780c */ /* 0x000fda0003f04070 */
[----:B0-----:R-:W-:Y:S05]  /*09b0*/  @P0 EXIT ;  /* 0x000000000000094d */ /* 0x001fea0003800000 */
[----:B------:R-:W-:Y:S01]  /*09c0*/  ULDC.64 UR4, c[0x0][0x650] ;  /* 0x0001940000047ab9 */ /* 0x000fe20000000a00 */
[----:B------:R-:W-:Y:S01]  /*09d0*/  PRMT R0, RZ, 0x7610, R0 ;  /* 0x00007610ff007816 */ /* 0x000fe20000000000 */
[----:B------:R-:W-:Y:S01]  /*09e0*/  IMAD.MOV.U32 R59, RZ, RZ, -0x1 ;  /* 0xffffffffff3b7424 */ /* 0x000fe200078e00ff */
[----:B------:R-:W-:Y:S01]  /*09f0*/  ISETP.GE.U32.AND P0, PT, R16, UR4, PT ;  /* 0x0000000410007c0c */ /* 0x000fe2000bf06070 */
[----:B------:R-:W-:Y:S02]  /*0a00*/  IMAD.MOV.U32 R60, RZ, RZ, -0x1 ;  /* 0xffffffffff3c7424 */ /* 0x000fe400078e00ff */
[----:B------:R-:W-:Y:S01]  /*0a10*/  IMAD.MOV.U32 R61, RZ, RZ, -0x1 ;  /* 0xffffffffff3d7424 */ /* 0x000fe200078e00ff */
[----:B------:R-:W-:-:S13]  /*0a20*/  ISETP.GE.U32.AND.EX P0, PT, R17, UR5, PT, P0 ;  /* 0x0000000511007c0c */ /* 0x000fda000bf06100 */
[----:B------:R-:W-:Y:S05]  /*0a30*/  @P0 BRA `(.L_x_9) ;  /* 0x0000000400280947 */ /* 0x000fea0003800000 */
[----:B------:R-:W0:Y:S01]  /*0a40*/  LDC.64 R20, c[0x0][0x628] ;  /* 0x00018a00ff147b82 */ /* 0x000e220000000a00 */
[----:B------:R-:W-:Y:S02]  /*0a50*/  IMAD.MOV.U32 R6, RZ, RZ, R16 ;  /* 0x000000ffff067224 */ /* 0x000fe400078e0010 */
[----:B------:R-:W-:-:S05]  /*0a60*/  IMAD.MOV.U32 R7, RZ, RZ, R17 ;  /* 0x000000ffff077224 */ /* 0x000fca00078e0011 */
[----:B------:R-:W1:Y:S08]  /*0a70*/  LDC R0, c[0x0][0x630] ;  /* 0x00018c00ff007b82 */ /* 0x000e700000000800 */
[----:B------:R-:W2:Y:S01]  /*0a80*/  LDC.64 R24, c[0x0][0x620] ;  /* 0x00018800ff187b82 */ /* 0x000ea20000000a00 */
[----:B0-----:R-:W-:-:S04]  /*0a90*/  ISETP.NE.U32.AND P0, PT, R20, RZ, PT ;  /* 0x000000ff1400720c */ /* 0x001fc80003f05070 */
[----:B------:R-:W-:-:S13]  /*0aa0*/  ISETP.NE.AND.EX P0, PT, R21, RZ, PT, P0 ;  /* 0x000000ff1500720c */ /* 0x000fda0003f05300 */
[----:B-12---:R-:W-:Y:S05]  /*0ab0*/  @!P0 BRA `(.L_x_10) ;  /* 0x0000000000288947 */ /* 0x006fea0003800000 */
[----:B------:R-:W0:Y:S02]  /*0ac0*/  LDC R13, c[0x0][0x634] ;  /* 0x00018d00ff0d7b82 */ /* 0x000e240000000800 */
[----:B0-----:R-:W-:-:S05]  /*0ad0*/  IADD3 R13, P0, R16, R13, RZ ;  /* 0x0000000d100d7210 */ /* 0x001fca0007f1e0ff */
[----:B------:R-:W-:-:S04]  /*0ae0*/  IMAD.X R15, RZ, RZ, R17, P0 ;  /* 0x000000ffff0f7224 */ /* 0x000fc800000e0611 */
[----:B------:R-:W-:-:S04]  /*0af0*/  IMAD.WIDE.U32 R6, R15, R20, RZ ;  /* 0x000000140f067225 */ /* 0x000fc800078e00ff */
[----:B------:R-:W-:-:S04]  /*0b00*/  IMAD.WIDE.U32 R10, P0, R13, R21, R6 ;  /* 0x000000150d0a7225 */ /* 0x000fc80007800006 */
[----:B------:R-:W-:-:S04]  /*0b10*/  IMAD.WIDE.U32 R6, R13, R20, RZ ;  /* 0x000000140d067225 */ /* 0x000fc800078e00ff */
[----:B------:R-:W-:Y:S01]  /*0b20*/  IMAD.X R13, RZ, RZ, RZ, P0 ;  /* 0x000000ffff0d7224 */ /* 0x000fe200000e06ff */
[----:B------:R-:W-:Y:S01]  /*0b30*/  IADD3 RZ, P0, R7, R10, RZ ;  /* 0x0000000a07ff7210 */ /* 0x000fe20007f1e0ff */
[----:B------:R-:W-:-:S04]  /*0b40*/  IMAD.MOV.U32 R12, RZ, RZ, R11 ;  /* 0x000000ffff0c7224 */ /* 0x000fc800078e000b */
[----:B------:R-:W-:-:S08]  /*0b50*/  IMAD.WIDE.U32.X R6, R15, R21, R12, P0 ;  /* 0x000000150f067225 */ /* 0x000fd000000e040c */
.L_x_10:
[----:B------:R-:W0:Y:S01]  /*0b60*/  LDC.64 R20, c[0x0][0x640] ;  /* 0x00019000ff147b82 */ /* 0x000e220000000a00 */
[--C-:B------:R-:W-:Y:S01]  /*0b70*/  SHF.R.U64 R61, R6, R0, R7.reuse ;  /* 0x00000000063d7219 */ /* 0x100fe20000001207 */
[----:B------:R-:W-:Y:S01]  /*0b80*/  IMAD R28, R9, R14, R4 ;  /* 0x0000000e091c7224 */ /* 0x000fe200078e0204 */
[----:B------:R-:W-:Y:S02]  /*0b90*/  SHF.R.U32.HI R0, RZ, R0, R7 ;  /* 0x00000000ff007219 */ /* 0x000fe40000011607 */
[----:B------:R-:W-:-:S03]  /*0ba0*/  IADD3 R5, P0, RZ, -R61, RZ ;  /* 0x8000003dff057210 */ /* 0x000fc60007f1e0ff */
[----:B------:R-:W1:Y:S02]  /*0bb0*/  LDC R8, c[0x0][0x618] ;  /* 0x00018600ff087b82 */ /* 0x000e640000000800 */
[----:B------:R-:W-:-:S04]  /*0bc0*/  IMAD.X R7, RZ, RZ, ~R0, P0 ;  /* 0x000000ffff077224 */ /* 0x000fc800000e0e00 */
[-C--:B------:R-:W-:Y:S02]  /*0bd0*/  IMAD R0, R7, R24.reuse, RZ ;  /* 0x0000001807007224 */ /* 0x080fe400078e02ff */
[----:B------:R-:W2:Y:S01]  /*0be0*/  LDC R11, c[0x0][0x608] ;  /* 0x00018200ff0b7b82 */ /* 0x000ea20000000800 */
[----:B------:R-:W-:-:S04]  /*0bf0*/  IMAD.WIDE.U32 R6, R5, R24, R16 ;  /* 0x0000001805067225 */ /* 0x000fc800078e0010 */
[----:B------:R-:W-:Y:S02]  /*0c00*/  IMAD R5, R5, R25, R0 ;  /* 0x0000001905057224 */ /* 0x000fe400078e0200 */
[----:B------:R-:W-:Y:S01]  /*0c10*/  IMAD.MOV.U32 R25, RZ, RZ, 0x1 ;  /* 0x00000001ff197424 */ /* 0x000fe200078e00ff */
[----:B------:R-:W3:Y:S01]  /*0c20*/  LDC R12, c[0x0][0x658] ;  /* 0x00019600ff0c7b82 */ /* 0x000ee20000000800 */
[----:B0-----:R-:W-:Y:S01]  /*0c30*/  ISETP.NE.U32.AND P0, PT, R20, RZ, PT ;  /* 0x000000ff1400720c */ /* 0x001fe20003f05070 */
[----:B------:R-:W-:Y:S02]  /*0c40*/  IMAD.IADD R5, R7, 0x1, R5 ;  /* 0x0000000107057824 */ /* 0x000fe400078e0205 */
[----:B------:R-:W-:Y:S01]  /*0c50*/  IMAD.MOV.U32 R7, RZ, RZ, -0x1 ;  /* 0xffffffffff077424 */ /* 0x000fe200078e00ff */
[----:B------:R-:W-:-:S03]  /*0c60*/  ISETP.NE.AND.EX P0, PT, R21, RZ, PT, P0 ;  /* 0x000000ff1500720c */ /* 0x000fc60003f05300 */
[----:B------:R-:W0:Y:S01]  /*0c70*/  LDC R15, c[0x0][0x600] ;  /* 0x00018000ff0f7b82 */ /* 0x000e220000000800 */
[-CC-:B-1----:R-:W-:Y:S02]  /*0c80*/  SHF.R.U64 R13, R6, R8.reuse, R5.reuse ;  /* 0x00000008060d7219 */ /* 0x182fe40000001205 */
[----:B------:R-:W-:-:S05]  /*0c90*/  SHF.R.U32.HI R0, RZ, R8, R5 ;  /* 0x00000008ff007219 */ /* 0x000fca0000011605 */
[----:B------:R-:W1:Y:S01]  /*0ca0*/  LDC R23, c[0x0][0x648] ;  /* 0x00019200ff177b82 */ /* 0x000e620000000800 */
[-CC-:B--2---:R-:W-:Y:S02]  /*0cb0*/  SHF.R.U64 R27, R13, R11.reuse, R0.reuse ;  /* 0x0000000b0d1b7219 */ /* 0x184fe40000001200 */
[----:B------:R-:W-:-:S05]  /*0cc0*/  SHF.R.U32.HI R5, RZ, R11, R0 ;  /* 0x0000000bff057219 */ /* 0x000fca0000011600 */
[----:B------:R-:W2:Y:S01]  /*0cd0*/  LDC R24, c[0x0][0x638] ;  /* 0x00018e00ff187b82 */ /* 0x000ea20000000800 */
[-CC-:B---3--:R-:W-:Y:S02]  /*0ce0*/  SHF.R.U64 R14, R27, R12.reuse, R5.reuse ;  /* 0x0000000c1b0e7219 */ /* 0x188fe40000001205 */
[-C--:B------:R-:W-:Y:S02]  /*0cf0*/  SHF.L.U32 R0, R7, R12.reuse, RZ ;  /* 0x0000000c07007219 */ /* 0x080fe400000006ff */
[----:B------:R-:W-:Y:S01]  /*0d00*/  SHF.R.U32.HI R5, RZ, R12, R5 ;  /* 0x0000000cff057219 */ /* 0x000fe20000011605 */
[----:B------:R-:W-:Y:S01]  /*0d10*/  IMAD.MOV.U32 R4, RZ, RZ, R14 ;  /* 0x000000ffff047224 */ /* 0x000fe200078e000e */
[----:B------:R-:W-:Y:S01]  /*0d20*/  LOP3.LUT R10, RZ, R0, RZ, 0x33, !PT ;  /* 0x00000000ff0a7212 */ /* 0x000fe200078e33ff */
[----:B------:R-:W3:Y:S01]  /*0d30*/  LDC R26, c[0x0][0x610] ;  /* 0x00018400ff1a7b82 */ /* 0x000ee20000000800 */
[----:B------:R-:W-:Y:S05]  /*0d40*/  @!P0 BRA `(.L_x_11) ;  /* 0x0000000000288947 */ /* 0x000fea0003800000 */
[----:B------:R-:W4:Y:S02]  /*0d50*/  LDC R9, c[0x0][0x64c] ;  /* 0x00019300ff097b82 */ /* 0x000f240000000800 */
[----:B----4-:R-:W-:-:S05]  /*0d60*/  IADD3 R9, P0, R14, R9, RZ ;  /* 0x000000090e097210 */ /* 0x010fca0007f1e0ff */
        /* <DEDUP_REMOVED lines=8> */
.L_x_11:
[----:B-1----:R-:W-:Y:S01]  /*0df0*/  SHF.R.U64 R4, R4, R23, R5 ;  /* 0x0000001704047219 */ /* 0x002fe20000001205 */
[----:B0-----:R-:W-:Y:S01]  /*0e00*/  VIADD R6, R15, 0xffffffff ;  /* 0xffffffff0f067836 */ /* 0x001fe20000000000 */
[----:B------:R-:W-:Y:S02]  /*0e10*/  SHF.L.U32 R0, R25, R12, RZ ;  /* 0x0000000c19007219 */ /* 0x000fe400000006ff */
[----:B------:R-:W-:Y:S01]  /*0e20*/  LOP3.LUT R5, R27, R10, RZ, 0xc0, !PT ;  /* 0x0000000a1b057212 */ /* 0x000fe200078ec0ff */
[----:B------:R-:W-:Y:S01]  /*0e30*/  IMAD.MOV R7, RZ, RZ, -R4 ;  /* 0x000000ffff077224 */ /* 0x000fe200078e0a04 */
[----:B------:R-:W-:Y:S02]  /*0e40*/  SEL R3, R3, R28, !P1 ;  /* 0x0000001c03037207 */ /* 0x000fe40004800000 */
[----:B------:R-:W-:Y:S01]  /*0e50*/  LOP3.LUT R6, R13, R6, RZ, 0xc0, !PT ;  /* 0x000000060d067212 */ /* 0x000fe200078ec0ff */
[----:B------:R-:W-:Y:S02]  /*0e60*/  IMAD R4, R0, R4, R5 ;  /* 0x0000000400047224 */ /* 0x000fe400078e0205 */
[----:B--2---:R-:W-:-:S02]  /*0e70*/  IMAD R0, R7, R24, R14 ;  /* 0x0000001807007224 */ /* 0x004fc400078e020e */
[----:B---3--:R-:W-:Y:S02]  /*0e80*/  IMAD R3, R4, R26, R3 ;  /* 0x0000001a04037224 */ /* 0x008fe400078e0203 */
[----:B------:R-:W-:Y:S02]  /*0e90*/  IMAD.MOV.U32 R5, RZ, RZ, 0x1 ;  /* 0x00000001ff057424 */ /* 0x000fe400078e00ff */
[----:B------:R-:W-:-:S03]  /*0ea0*/  IMAD R4, R0, R15, R6 ;  /* 0x0000000f00047224 */ /* 0x000fc600078e0206 */
[----:B------:R-:W-:Y:S02]  /*0eb0*/  PRMT R0, R5, 0x7610, R0 ;  /* 0x0000761005007816 */ /* 0x000fe40000000000 */
[----:B------:R-:W-:Y:S02]  /*0ec0*/  SEL R60, R4, R3, !P1 ;  /* 0x00000003043c7207 */ /* 0x000fe40004800000 */
[----:B------:R-:W-:-:S07]  /*0ed0*/  SEL R59, R3, R4, !P1 ;  /* 0x00000004033b7207 */ /* 0x000fce0004800000 */
.L_x_9:
[----:B------:R-:W-:-:S08]  /*0ee0*/  NOP ;  /* 0x0000000000007918 */ /* 0x000fd00000000000 */
[----:B------:R-:W0:Y:S02]  /*0ef0*/  USETMAXREG.TRY_ALLOC.CTAPOOL UP0, 0xe8 ;  /* 0x000000e8000079c8 */ /* 0x000e240008000600 */
[----:B0-----:R-:W-:-:S13]  /*0f00*/  PLOP3.LUT P0, PT, PT, PT, UP0, 0x80, 0x0 ;  /* 0x000000000000781c */ /* 0x001fda0003f0f008 */
[----:B------:R-:W-:Y:S05]  /*0f10*/  @!P0 BRA `(.L_x_9) ;  /* 0xfffffffc00f08947 */ /* 0x000fea000383ffff */
[----:B------:R-:W-:Y:S01]  /*0f20*/  ULDC.64 UR4, c[0x0][0x598] ;  /* 0x0001660000047ab9 */ /* 0x000fe20000000a00 */
[----:B------:R-:W-:Y:S01]  /*0f30*/  ULDC.64 UR36, c[0x0][0x208] ;  /* 0x0000820000247ab9 */ /* 0x000fe20000000a00 */
[----:B------:R-:W-:-:S04]  /*0f40*/  ISETP.NE.U32.AND P0, PT, RZ, UR4, PT ;  /* 0x00000004ff007c0c */ /* 0x000fc8000bf05070 */
[----:B------:R-:W-:-:S13]  /*0f50*/  ISETP.NE.AND.EX P0, PT, RZ, UR5, PT, P0 ;  /* 0x00000005ff007c0c */ /* 0x000fda000bf05300 */
[----:B------:R-:W-:Y:S05]  /*0f60*/  @!P0 BRA `(.L_x_12) ;  /* 0x00000000001c8947 */ /* 0x000fea0003800000 */
[----:B------:R-:W0:Y:S02]  /*0f70*/  LDC.64 R4, c[0x0][0x598] ;  /* 0x00016600ff047b82 */ /* 0x000e240000000a00 */
[----:B0-----:R-:W2:Y:S02]  /*0f80*/  LDG.E.64 R4, desc[UR36][R4.64] ;  /* 0x0000002404047981 */ /* 0x001ea4000c1e1b00 */
[----:B--2---:R-:W-:-:S04]  /*0f90*/  ISETP.NE.U32.AND P0, PT, R4, RZ, PT ;  /* 0x000000ff0400720c */ /* 0x004fc80003f05070 */
[----:B------:R-:W-:-:S13]  /*0fa0*/  ISETP.NE.AND.EX P0, PT, R5, RZ, PT, P0 ;  /* 0x000000ff0500720c */ /* 0x000fda0003f05300 */
[----:B------:R-:W-:Y:S05]  /*0fb0*/  @!P0 BRA `(.L_x_12) ;  /* 0x0000000000088947 */ /* 0x000fea0003800000 */
[----:B------:R0:W5:Y:S01]  /*0fc0*/  LD.E R23, desc[UR36][R4.64] ;  /* 0x0000002404177980 */ /* 0x000162000c101900 */
[----:B------:R-:W-:Y:S05]  /*0fd0*/  BRA `(.L_x_13) ;  /* 0x0000000000247947 */ /* 0x000fea0003800000 */
.L_x_12:
[----:B------:R-:W-:Y:S02]  /*0fe0*/  ULDC.64 UR4, c[0x0][0x588] ;  /* 0x0001620000047ab9 */ /* 0x000fe40000000a00 */
[----:B------:R-:W-:-:S04]  /*0ff0*/  ISETP.NE.U32.AND P0, PT, RZ, UR4, PT ;  /* 0x00000004ff007c0c */ /* 0x000fc8000bf05070 */
[----:B------:R-:W-:-:S13]  /*1000*/  ISETP.NE.AND.EX P0, PT, RZ, UR5, PT, P0 ;  /* 0x00000005ff007c0c */ /* 0x000fda000bf05300 */
[----:B------:R-:W-:Y:S05]  /*1010*/  @!P0 BRA `(.L_x_14) ;  /* 0x00000000000c8947 */ /* 0x000fea0003800000 */
[----:B------:R-:W0:Y:S02]  /*1020*/  LDC.64 R4, c[0x0][0x588] ;  /* 0x00016200ff047b82 */ /* 0x000e240000000a00 */
[----:B0-----:R1:W5:Y:S01]  /*1030*/  LDG.E R23, desc[UR36][R4.64] ;  /* 0x0000002404177981 */ /* 0x001362000c1e1900 */
[----:B------:R-:W-:Y:S05]  /*1040*/  BRA `(.L_x_13) ;  /* 0x0000000000087947 */ /* 0x000fea0003800000 */
.L_x_14:
[----:B------:R-:W-:Y:S02]  /*1050*/  ULDC UR4, c[0x0][0x580] ;  /* 0x0001600000047ab9 */ /* 0x000fe40000000800 */
[----:B------:R-:W-:-:S07]  /*1060*/  IMAD.U32 R23, RZ, RZ, UR4 ;  /* 0x00000004ff177e24 */ /* 0x000fce000f8e00ff */
.L_x_13:
[----:B------:R-:W-:Y:S02]  /*1070*/  ULDC.64 UR4, c[0x0][0x5a0] ;  /* 0x0001680000047ab9 */ /* 0x000fe40000000a00 */
[----:B------:R-:W-:-:S04]  /*1080*/  ISETP.NE.U32.AND P0, PT, RZ, UR4, PT ;  /* 0x00000004ff007c0c */ /* 0x000fc8000bf05070 */
[----:B------:R-:W-:-:S13]  /*1090*/  ISETP.NE.AND.EX P0, PT, RZ, UR5, PT, P0 ;  /* 0x00000005ff007c0c */ /* 0x000fda000bf05300 */
[----:B------:R-:W-:Y:S05]  /*10a0*/  @!P0 BRA `(.L_x_15) ;  /* 0x00000000001c8947 */ /* 0x000fea0003800000 */
[----:B01----:R-:W0:Y:S02]  /*10b0*/  LDC.64 R4, c[0x0][0x5a0] ;  /* 0x00016800ff047b82 */ /* 0x003e240000000a00 */
[----:B0-----:R-:W2:Y:S02]  /*10c0*/  LDG.E.64 R4, desc[UR36][R4.64] ;  /* 0x0000002404047981 */ /* 0x001ea4000c1e1b00 */
[----:B--2---:R-:W-:-:S04]  /*10d0*/  ISETP.NE.U32.AND P0, PT, R4, RZ, PT ;  /* 0x000000ff0400720c */ /* 0x004fc80003f05070 */
[----:B------:R-:W-:-:S13]  /*10e0*/  ISETP.NE.AND.EX P0, PT, R5, RZ, PT, P0 ;  /* 0x000000ff0500720c */ /* 0x000fda0003f05300 */
[----:B------:R-:W-:Y:S05]  /*10f0*/  @!P0 BRA `(.L_x_15) ;  /* 0x0000000000088947 */ /* 0x000fea0003800000 */
[----:B------:R0:W5:Y:S01]  /*1100*/  LD.E R56, desc[UR36][R4.64] ;  /* 0x0000002404387980 */ /* 0x000162000c101900 */
[----:B------:R-:W-:Y:S05]  /*1110*/  BRA `(.L_x_16) ;  /* 0x0000000000247947 */ /* 0x000fea0003800000 */
.L_x_15:
[----:B------:R-:W-:Y:S02]  /*1120*/  ULDC.64 UR4, c[0x0][0x590] ;  /* 0x0001640000047ab9 */ /* 0x000fe40000000a00 */
[----:B------:R-:W-:-:S04]  /*1130*/  ISETP.NE.U32.AND P0, PT, RZ, UR4, PT ;  /* 0x00000004ff007c0c */ /* 0x000fc8000bf05070 */
[----:B------:R-:W-:-:S13]  /*1140*/  ISETP.NE.AND.EX P0, PT, RZ, UR5, PT, P0 ;  /* 0x00000005ff007c0c */ /* 0x000fda000bf05300 */
[----:B------:R-:W-:Y:S05]  /*1150*/  @!P0 BRA `(.L_x_17) ;  /* 0x00000000000c8947 */ /* 0x000fea0003800000 */
[----:B------:R-:W2:Y:S02]  /*1160*/  LDC.64 R56, c[0x0][0x590] ;  /* 0x00016400ff387b82 */ /* 0x000ea40000000a00 */
[----:B--2---:R2:W5:Y:S01]  /*1170*/  LDG.E R56, desc[UR36][R56.64] ;  /* 0x0000002438387981 */ /* 0x004562000c1e1900 */
[----:B------:R-:W-:Y:S05]  /*1180*/  BRA `(.L_x_16) ;  /* 0x0000000000087947 */ /* 0x000fea0003800000 */
.L_x_17:
[----:B------:R-:W-:Y:S02]  /*1190*/  ULDC UR4, c[0x0][0x584] ;  /* 0x0001610000047ab9 */ /* 0x000fe40000000800 */
[----:B------:R-:W-:-:S07]  /*11a0*/  IMAD.U32 R56, RZ, RZ, UR4 ;  /* 0x00000004ff387e24 */ /* 0x000fce000f8e00ff */
.L_x_16:
[----:B------:R-:W-:-:S13]  /*11b0*/  LOP3.LUT P0, RZ, R0, 0xff, RZ, 0xc0, !PT ;  /* 0x000000ff00ff7812 */ /* 0x000fda000780c0ff */
[----:B------:R-:W-:Y:S05]  /*11c0*/  @!P0 EXIT ;  /* 0x000000000000894d */ /* 0x000fea0003800000 */
[----:B------:R-:W-:Y:S01]  /*11d0*/  ULDC UR4, c[0x0][0x28c] ;  /* 0x0000a30000047ab9 */ /* 0x000fe20000000800 */
[----:B------:R-:W-:Y:S01]  /*11e0*/  UMOV UR38, URZ ;  /* 0x0000003f00267c82 */ /* 0x000fe20008000000 */
[----:B------:R-:W-:Y:S01]  /*11f0*/  UIADD3 UR4, UR4, 0x7f, URZ ;  /* 0x0000007f04047890 */ /* 0x000fe2000fffe03f */
[----:B------:R-:W-:-:S03]  /*1200*/  UMOV UR39, URZ ;  /* 0x0000003f00277c82 */ /* 0x000fc60008000000 */
[----:B------:R-:W-:-:S04]  /*1210*/  USHF.R.S32.HI UR5, URZ, 0x1f, UR4 ;  /* 0x0000001f3f057899 */ /* 0x000fc80008011404 */
[----:B------:R-:W-:-:S04]  /*1220*/  ULEA.HI UR5, UR5, UR4, URZ, 0x7 ;  /* 0x0000000405057291 */ /* 0x000fc8000f8f383f */
[----:B------:R-:W-:-:S12]  /*1230*/  USHF.R.S32.HI UR40, URZ, 0x7, UR5 ;  /* 0x000000073f287899 */ /* 0x000fd80008011405 */
.L_x_105:
[----:B------:R-:W-:Y:S01]  /*1240*/  LOP3.LUT R0, R18, 0x80, RZ, 0xc0, !PT ;  /* 0x0000008012007812 */ /* 0x000fe200078ec0ff */
[----:B---3--:R-:W3:Y:S01]  /*1250*/  S2UR UR7, SR_CgaCtaId ;  /* 0x00000000000779c3 */ /* 0x008ee20000008800 */
[----:B------:R-:W-:Y:S02]  /*1260*/  UMOV UR6, 0x400 ;  /* 0x0000040000067882 */ /* 0x000fe40000000000 */
[----:B------:R-:W-:-:S06]  /*1270*/  SHF.R.U32.HI R0, RZ, 0x7, R0 ;  /* 0x00000007ff007819 */ /* 0x000fcc0000011600 */
[----:B----4-:R-:W4:Y:S01]  /*1280*/  SHFL.IDX PT, R0, R0, RZ, 0x1f ;  /* 0x00001fff00007589 */ /* 0x010f2200000e0000 */
[----:B---3--:R-:W-:Y:S01]  /*1290*/  ULEA UR6, UR7, UR6, 0x18 ;  /* 0x0000000607067291 */ /* 0x008fe2000f8ec03f */
[----:B----4-:R-:W-:-:S13]  /*12a0*/  R2UR UR4, R0 ;  /* 0x00000000000472ca */ /* 0x010fda00000e0000 */
[----:B------:R-:W-:-:S04]  /*12b0*/  ULEA.HI UR5, UR4, UR4, URZ, 0x1 ;  /* 0x0000000404057291 */ /* 0x000fc8000f8f083f */
[----:B------:R-:W-:-:S04]  /*12c0*/  ULOP3.LUT UR5, UR5, 0x7fffe, URZ, 0xc0, !UPT ;  /* 0x0007fffe05057892 */ /* 0x000fc8000f8ec03f */
[----:B------:R-:W-:-:S03]  /*12d0*/  UIADD3 UR5, UR4, -UR5, URZ ;  /* 0x8000000504057290 */ /* 0x000fc6000fffe03f */
[----:B------:R-:W-:Y:S01]  /*12e0*/  ULDC UR4, c[0x0][0x28c] ;  /* 0x0000a30000047ab9 */ /* 0x000fe20000000800 */
[----:B------:R-:W-:Y:S01]  /*12f0*/  ULEA UR5, UR5, UR6, 0xd ;  /* 0x0000000605057291 */ /* 0x000fe2000f8e683f */
[----:B------:R-:W-:-:S03]  /*1300*/  ISETP.LT.AND P0, PT, RZ, UR4, PT ;  /* 0x00000004ff007c0c */ /* 0x000fc6000bf01270 */
[----:B------:R-:W-:-:S04]  /*1310*/  UIADD3 UR5, UR5, 0x180, URZ ;  /* 0x0000018005057890 */ /* 0x000fc8000fffe03f */
[----:B------:R-:W-:-:S04]  /*1320*/  USHF.R.U32.HI UR5, URZ, 0x4, UR5 ;  /* 0x000000043f057899 */ /* 0x000fc80008011605 */
[----:B------:R-:W-:Y:S02]  /*1330*/  ULOP3.LUT UR41, UR5, 0x3fff, URZ, 0xc0, !UPT ;  /* 0x00003fff05297892 */ /* 0x000fe4000f8ec03f */
[----:B0-----:R-:W-:Y:S10]  /*1340*/  @P0 BRA `(.L_x_18) ;  /* 0x0000000000400947 */ /* 0x001ff40003800000 */
[----:B------:R-:W-:Y:S01]  /*1350*/  MOV R0, 0x0 ;  /* 0x0000000000007802 */ /* 0x000fe20000000f00 */
[----:B------:R-:W-:Y:S01]  /*1360*/  ULDC.64 UR4, c[0x4][0x68] ;  /* 0x01001a0000047ab9 */ /* 0x000fe20000000a00 */
[----:B------:R-:W-:Y:S01]  /*1370*/  ULDC.64 UR6, c[0x4][0x8] ;  /* 0x0100020000067ab9 */ /* 0x000fe20000000a00 */
[----:B01----:R-:W-:Y:S01]  /*1380*/  IMAD.U32 R4, RZ, RZ, UR4 ;  /* 0x00000004ff047e24 */ /* 0x003fe2000f8e00ff */
[----:B------:R0:W1:Y:S01]  /*1390*/  LDC.64 R14, c[0x4][R0] ;  /* 0x01000000000e7b82 */ /* 0x0000620000000a00 */
[----:B------:R-:W-:Y:S01]  /*13a0*/  IMAD.U32 R5, RZ, RZ, UR5 ;  /* 0x00000005ff057e24 */ /* 0x000fe2000f8e00ff */
[----:B------:R-:W-:Y:S01]  /*13b0*/  ULDC.64 UR4, c[0x4][0x70] ;  /* 0x01001c0000047ab9 */ /* 0x000fe20000000a00 */
[----:B------:R-:W-:Y:S02]  /*13c0*/  IMAD.U32 R10, RZ, RZ, UR6 ;  /* 0x00000006ff0a7e24 */ /* 0x000fe4000f8e00ff */
[----:B------:R-:W-:Y:S02]  /*13d0*/  IMAD.U32 R6, RZ, RZ, UR4 ;  /* 0x00000004ff067e24 */ /* 0x000fe4000f8e00ff */
[----:B------:R-:W-:-:S02]  /*13e0*/  IMAD.U32 R7, RZ, RZ, UR5 ;  /* 0x00000005ff077e24 */ /* 0x000fc4000f8e00ff */
[----:B------:R-:W-:Y:S02]  /*13f0*/  IMAD.U32 R11, RZ, RZ, UR7 ;  /* 0x00000007ff0b7e24 */ /* 0x000fe4000f8e00ff */
[----:B------:R-:W-:Y:S02]  /*1400*/  IMAD.MOV.U32 R8, RZ, RZ, 0x1e1 ;  /* 0x000001e1ff087424 */ /* 0x000fe400078e00ff */
[----:B------:R-:W-:Y:S02]  /*1410*/  IMAD.MOV.U32 R12, RZ, RZ, 0x1 ;  /* 0x00000001ff0c7424 */ /* 0x000fe400078e00ff */
[----:B0-----:R-:W-:-:S07]  /*1420*/  IMAD.MOV.U32 R13, RZ, RZ, RZ ;  /* 0x000000ffff0d7224 */ /* 0x001fce00078e00ff */
[----:B------:R-:W-:-:S07]  /*1430*/  LEPC R20, `(.L_x_18) ;  /* 0x000000001014794e */ /* 0x000fce0000000000 */
[----:B-12--5:R-:W-:Y:S05]  /*1440*/  CALL.ABS.NOINC R14 ;  /* 0x000000000e007343 */ /* 0x026fea0003c00000 */
.L_x_18:
[----:B------:R-:W-:-:S04]  /*1450*/  LOP3.LUT R0, R19, 0x1, RZ, 0xfc, !PT ;  /* 0x0000000113007812 */ /* 0x000fc800078efcff */
[----:B------:R-:W-:-:S13]  /*1460*/  ISETP.NE.AND P0, PT, R0, 0x3, PT ;  /* 0x000000030000780c */ /* 0x000fda0003f05270 */
[----:B------:R-:W-:Y:S05]  /*1470*/  @!P0 BRA `(.L_x_19) ;  /* 0x0000000000048947 */ /* 0x000fea0003800000 */
[----:B------:R-:W-:Y:S01]  /*1480*/  BPT.TRAP 0x1 ;  /* 0x000000040000795c */ /* 0x000fe20000300000 */
.L_x_19:
[----:B------:R-:W3:Y:S01]  /*1490*/  S2UR UR5, SR_CgaCtaId ;  /* 0x00000000000579c3 */ /* 0x000ee20000008800 */
[----:B------:R-:W-:Y:S01]  /*14a0*/  UMOV UR4, 0x400 ;  /* 0x0000040000047882 */ /* 0x000fe20000000000 */
[----:B------:R-:W-:Y:S02]  /*14b0*/  IMAD.U32 R0, RZ, RZ, UR38 ;  /* 0x00000026ff007e24 */ /* 0x000fe4000f8e00ff */
[----:B------:R-:W-:-:S03]  /*14c0*/  IMAD.U32 R3, RZ, RZ, UR39 ;  /* 0x00000027ff037e24 */ /* 0x000fc6000f8e00ff */
[----:B------:R-:W-:Y:S01]  /*14d0*/  SHF.L.U32 R0, R0, 0x1f, RZ ;  /* 0x0000001f00007819 */ /* 0x000fe200000006ff */
[----:B---3--:R-:W-:-:S06]  /*14e0*/  ULEA UR4, UR5, UR4, 0x18 ;  /* 0x0000000405047291 */ /* 0x008fcc000f8ec03f */
[----:B------:R-:W-:-:S04]  /*14f0*/  IMAD.U32 R6, RZ, RZ, UR4 ;  /* 0x00000004ff067e24 */ /* 0x000fc8000f8e00ff */
[----:B------:R-:W-:-:S04]  /*1500*/  IMAD R3, R3, 0x8, R6 ;  /* 0x0000000803037824 */ /* 0x000fc800078e0206 */
[----:B------:R3:W4:Y:S01]  /*1510*/  SYNCS.PHASECHK.TRANS64.TRYWAIT P1, [R3+URZ], R0 ;  /* 0x00000000030075a7 */ /* 0x000722000802017f */
[----:B------:R-:W-:Y:S05]  /*1520*/  @!P0 BRA `(.L_x_20) ;  /* 0x0000000000048947 */ /* 0x000fea0003800000 */
[----:B------:R-:W-:Y:S01]  /*1530*/  BPT.TRAP 0x1 ;  /* 0x000000040000795c */ /* 0x000fe20000300000 */
.L_x_20:
[----:B----4-:R-:W-:Y:S05]  /*1540*/  @P1 BRA `(.L_x_21) ;  /* 0x0000000000081947 */ /* 0x010fea0003800000 */
[----:B------:R-:W4:Y:S02]  /*1550*/  SYNCS.PHASECHK.TRANS64.TRYWAIT P1, [R3+URZ], R0 ;  /* 0x00000000030075a7 */ /* 0x000f24000802017f */
[----:B----4-:R-:W-:Y:S05]  /*1560*/  @!P1 BRA `(.L_x_22) ;  /* 0x0000004400b49947 */ /* 0x010fea0003800000 */
.L_x_21:
[----:B------:R-:W-:-:S04]  /*1570*/  UISETP.LT.AND UP0, UPT, UR40, 0x1, UPT ;  /* 0x000000012800788c */ /* 0x000fc8000bf01270 */
[----:B------:R-:W-:-:S06]  /*1580*/  USEL UR4, UR40, 0x1, UP0 ;  /* 0x0000000128047887 */ /* 0x000fcc0008000000 */
[----:B---34-:R-:W-:Y:S01]  /*1590*/  IMAD.U32 R0, RZ, RZ, UR4 ;  /* 0x00000004ff007e24 */ /* 0x018fe2000f8e00ff */
[----:B------:R-:W-:Y:S05]  /*15a0*/  WARPSYNC.ALL ;  /* 0x0000000000007948 */ /* 0x000fea0003800000 */
[----:B------:R-:W-:-:S04]  /*15b0*/  IADD3 R0, -R0, UR40, RZ ;  /* 0x0000002800007c10 */ /* 0x000fc8000fffe1ff */
[----:B------:R-:W-:Y:S02]  /*15c0*/  ISETP.GE.AND P1, PT, R0, 0x1, PT ;  /* 0x000000010000780c */ /* 0x000fe40003f26270 */
[----:B------:R-:W-:Y:S01]  /*15d0*/  R2UR UR4, R6 ;  /* 0x00000000060472ca */ /* 0x000fe200000e0000 */
[----:B------:R-:W-:Y:S01]  /*15e0*/  WARPGROUP.ARRIVE ;  /* 0x00000000000079c5 */ /* 0x000fe20000000000 */
[----:B------:R-:W-:Y:S01]  /*15f0*/  UMOV UR9, 0x40000040 ;  /* 0x4000004000097882 */ /* 0x000fe20000000000 */
[----:B------:R-:W-:-:S10]  /*1600*/  UMOV UR11, 0x40000040 ;  /* 0x40000040000b7882 */ /* 0x000fd40000000000 */
[----:B------:R-:W-:-:S04]  /*1610*/  UIADD3 UR4, UR4, 0x24180, URZ ;  /* 0x0002418004047890 */ /* 0x000fc8000fffe03f */
[----:B------:R-:W-:-:S04]  /*1620*/  USHF.R.U32.HI UR4, URZ, 0x4, UR4 ;  /* 0x000000043f047899 */ /* 0x000fc80008011604 */
[----:B------:R-:W-:Y:S02]  /*1630*/  ULOP3.LUT UR5, UR4, 0x3fff, URZ, 0xc0, !UPT ;  /* 0x00003fff04057892 */ /* 0x000fe4000f8ec03f */
[----:B------:R-:W-:Y:S02]  /*1640*/  ULOP3.LUT UR4, UR41, 0x10000, URZ, 0xfc, !UPT ;  /* 0x0001000029047892 */ /* 0x000fe4000f8efc3f */
[----:B------:R-:W-:Y:S02]  /*1650*/  ULOP3.LUT UR5, UR5, 0x10000, URZ, 0xfc, !UPT ;  /* 0x0001000005057892 */ /* 0x000fe4000f8efc3f */
[----:B------:R-:W-:Y:S02]  /*1660*/  ULEA UR6, UR39, UR4, 0xa ;  /* 0x0000000427067291 */ /* 0x000fe4000f8e503f */
[----:B------:R-:W-:-:S05]  /*1670*/  ULEA UR7, UR39, UR5, 0x9 ;  /* 0x0000000527077291 */ /* 0x000fca000f8e483f */
[----:B------:R-:W-:Y:S02]  /*1680*/  UMOV UR8, UR6 ;  /* 0x0000000600087c82 */ /* 0x000fe40008000000 */
[----:B------:R-:W-:Y:S02]  /*1690*/  UMOV UR10, UR7 ;  /* 0x00000007000a7c82 */ /* 0x000fe40008000000 */
[----:B------:R-:W-:Y:S01]  /*16a0*/  IGMMA.64x64x32.S8.S8 R24, gdesc[UR8], RZ, !UPT, gsb0 ;  /* 0x01e00000081879f1 */ /* 0x000fe2000c0410ff */
[----:B------:R-:W-:Y:S02]  /*16b0*/  UIADD3 UR8, UR6, 0x2, URZ ;  /* 0x0000000206087890 */ /* 0x000fe4000fffe03f */
[----:B------:R-:W-:Y:S01]  /*16c0*/  UIADD3 UR10, UR7, 0x2, URZ ;  /* 0x00000002070a7890 */ /* 0x000fe2000fffe03f */
[----:B------:R-:W-:Y:S01]  /*16d0*/  UMOV UR9, 0x40000040 ;  /* 0x4000004000097882 */ /* 0x000fe20000000000 */
[----:B------:R-:W-:Y:S01]  /*16e0*/  UMOV UR11, 0x40000040 ;  /* 0x40000040000b7882 */ /* 0x000fe20000000000 */
[----:B------:R-:W-:-:S02]  /*16f0*/  WARPGROUP.DEPBAR.LE gsb0, 0x0 ;  /* 0x00008000000079c5 */ /* 0x000fc40000010000 */
[----:B------:R-:W-:-:S06]  /*1700*/  WARPGROUP.ARRIVE ;  /* 0x00000000000079c5 */ /* 0x000fcc0000000000 */
[----:B------:R-:W-:Y:S01]  /*1710*/  IGMMA.64x64x32.S8.S8 R24, gdesc[UR8], R24, gsb0 ;  /* 0x01e00000081879f1 */ /* 0x000fe20008041018 */
[----:B------:R-:W-:Y:S02]  /*1720*/  UIADD3 UR8, UR6, 0x4, URZ ;  /* 0x0000000406087890 */ /* 0x000fe4000fffe03f */
[----:B------:R-:W-:Y:S01]  /*1730*/  UIADD3 UR10, UR7, 0x4, URZ ;  /* 0x00000004070a7890 */ /* 0x000fe2000fffe03f */
[----:B------:R-:W-:Y:S01]  /*1740*/  UMOV UR9, 0x40000040 ;  /* 0x4000004000097882 */ /* 0x000fe20000000000 */
[----:B------:R-:W-:Y:S01]  /*1750*/  UMOV UR11, 0x40000040 ;  /* 0x40000040000b7882 */ /* 0x000fe20000000000 */
[----:B------:R-:W-:Y:S02]  /*1760*/  WARPGROUP.DEPBAR.LE gsb0, 0x0 ;  /* 0x00008000000079c5 */ /* 0x000fe40000010000 */
        /* <DEDUP_REMOVED lines=8> */
[----:B------:R-:W-:Y:S03]  /*17f0*/  IGMMA.64x64x32.S8.S8 R24, gdesc[UR8], R24, gsb0 ;  /* 0x01e00000081879f1 */ /* 0x000fe60008041018 */
[----:B------:R-:W-:Y:S02]  /*1800*/  WARPGROUP.DEPBAR.LE gsb0, 0x0 ;  /* 0x00008000000079c5 */ /* 0x000fe40000010000 */
[----:B------:R-:W-:Y:S05]  /*1810*/  @!P1 BRA `(.L_x_23) ;  /* 0x0000000400249947 */ /* 0x000fea0003800000 */
[----:B------:R-:W-:Y:S02]  /*1820*/  UIADD3 UR6, UR39, 0x1, URZ ;  /* 0x0000000127067890 */ /* 0x000fe4000fffe03f */
[----:B------:R-:W-:Y:S02]  /*1830*/  IMAD.U32 R3, RZ, RZ, UR39 ;  /* 0x00000027ff037e24 */ /* 0x000fe4000f8e00ff */
[----:B------:R-:W-:-:S04]  /*1840*/  UISETP.NE.AND UP0, UPT, UR6, 0x9, UPT ;  /* 0x000000090600788c */ /* 0x000fc8000bf05270 */
[----:B------:R-:W-:Y:S02]  /*1850*/  USEL UR7, URZ, 0x1, UP0 ;  /* 0x000000013f077887 */ /* 0x000fe40008000000 */
[----:B------:R-:W-:Y:S02]  /*1860*/  USEL UR6, UR6, URZ, UP0 ;  /* 0x0000003f06067287 */ /* 0x000fe40008000000 */
[----:B------:R-:W-:-:S06]  /*1870*/  ULOP3.LUT UR7, UR38, UR7, URZ, 0x3c, !UPT ;  /* 0x0000000726077292 */ /* 0x000fcc000f8e3c3f */
[----:B------:R-:W-:-:S07]  /*1880*/  IMAD.U32 R7, RZ, RZ, UR7 ;  /* 0x00000007ff077e24 */ /* 0x000fce000f8e00ff */
.L_x_30:
[----:B------:R-:W-:Y:S05]  /*1890*/  @!P0 BRA `(.L_x_24) ;  /* 0x0000000000048947 */ /* 0x000fea0003800000 */
[----:B------:R-:W-:Y:S01]  /*18a0*/  BPT.TRAP 0x1 ;  /* 0x000000040000795c */ /* 0x000fe20000300000 */
.L_x_24:
[----:B------:R-:W3:Y:S01]  /*18b0*/  S2UR UR8, SR_CgaCtaId ;  /* 0x00000000000879c3 */ /* 0x000ee20000008800 */
[----:B------:R-:W-:Y:S01]  /*18c0*/  UMOV UR7, 0x400 ;  /* 0x0000040000077882 */ /* 0x000fe20000000000 */
[----:B01----:R-:W-:Y:S01]  /*18d0*/  IMAD.U32 R5, RZ, RZ, UR6 ;  /* 0x00000006ff057e24 */ /* 0x003fe2000f8e00ff */
[----:B------:R-:W-:Y:S01]  /*18e0*/  SHF.L.U32 R4, R7, 0x1f, RZ ;  /* 0x0000001f07047819 */ /* 0x000fe200000006ff */
[----:B---3--:R-:W-:-:S06]  /*18f0*/  ULEA UR7, UR8, UR7, 0x18 ;  /* 0x0000000708077291 */ /* 0x008fcc000f8ec03f */
[----:B------:R-:W-:-:S04]  /*1900*/  IMAD.U32 R6, RZ, RZ, UR7 ;  /* 0x00000007ff067e24 */ /* 0x000fc8000f8e00ff */
[----:B------:R-:W-:-:S04]  /*1910*/  IMAD R5, R5, 0x8, R6 ;  /* 0x0000000805057824 */ /* 0x000fc800078e0206 */
[----:B------:R0:W1:Y:S01]  /*1920*/  SYNCS.PHASECHK.TRANS64.TRYWAIT P1, [R5+URZ], R4 ;  /* 0x00000004050075a7 */ /* 0x000062000802017f */
[----:B------:R-:W-:Y:S05]  /*1930*/  @!P0 BRA `(.L_x_25) ;  /* 0x0000000000048947 */ /* 0x000fea0003800000 */
[----:B------:R-:W-:Y:S01]  /*1940*/  BPT.TRAP 0x1 ;  /* 0x000000040000795c */ /* 0x000fe20000300000 */
.L_x_25:
[----:B-1----:R-:W-:Y:S05]  /*1950*/  @P1 BRA `(.L_x_26) ;  /* 0x0000000000081947 */ /* 0x002fea0003800000 */
[----:B------:R-:W1:Y:S02]  /*1960*/  SYNCS.PHASECHK.TRANS64.TRYWAIT P1, [R5+URZ], R4 ;  /* 0x00000004050075a7 */ /* 0x000e64000802017f */
[----:B-1----:R-:W-:Y:S05]  /*1970*/  @!P1 BRA `(.L_x_27) ;  /* 0x0000004000c49947 */ /* 0x002fea0003800000 */
.L_x_26:
[----:B------:R-:W-:Y:S01]  /*1980*/  ULEA UR7, UR6, UR4, 0xa ;  /* 0x0000000406077291 */ /* 0x000fe2000f8e503f */
[----:B------:R-:W-:Y:S01]  /*1990*/  WARPGROUP.ARRIVE ;  /* 0x00000000000079c5 */ /* 0x000fe20000000000 */
[----:B------:R-:W-:Y:S01]  /*19a0*/  ULEA UR12, UR6, UR5, 0x9 ;  /* 0x00000005060c7291 */ /* 0x000fe2000f8e483f */
[----:B------:R-:W-:Y:S01]  /*19b0*/  UMOV UR9, 0x40000040 ;  /* 0x4000004000097882 */ /* 0x000fe20000000000 */
[----:B------:R-:W-:-:S03]  /*19c0*/  UMOV UR11, 0x40000040 ;  /* 0x40000040000b7882 */ /* 0x000fc60000000000 */
[----:B------:R-:W-:Y:S02]  /*19d0*/  UMOV UR8, UR7 ;  /* 0x0000000700087c82 */ /* 0x000fe40008000000 */
[----:B------:R-:W-:Y:S02]  /*19e0*/  UMOV UR10, UR12 ;  /* 0x0000000c000a7c82 */ /* 0x000fe40008000000 */
[----:B------:R-:W-:Y:S01]  /*19f0*/  IGMMA.64x64x32.S8.S8 R24, gdesc[UR8], R24, gsb0 ;  /* 0x01e00000081879f1 */ /* 0x000fe20008041018 */
        /* <DEDUP_REMOVED lines=23> */
[----:B------:R-:W-:Y:S01]  /*1b70*/  BPT.TRAP 0x1 ;  /* 0x000000040000795c */ /* 0x000fe20000300000 */
.L_x_28:
[----:B------:R-:W-:-:S13]  /*1b80*/  ISETP.NE.AND P1, PT, R58, RZ, PT ;  /* 0x000000ff3a00720c */ /* 0x000fda0003f25270 */
[----:B01----:R-:W-:-:S04]  /*1b90*/  @P1 IMAD R4, R3, 0x8, R6 ;  /* 0x0000000803041824 */ /* 0x003fc800078e0206 */
[----:B------:R-:W-:-:S05]  /*1ba0*/  @P1 VIADD R5, R4, 0x48 ;  /* 0x0000004804051836 */ /* 0x000fca0000000000 */
[----:B------:R-:W-:-:S04]  /*1bb0*/  @P1 PRMT R5, R22, 0x654, R5 ;  /* 0x0000065416051816 */ /* 0x000fc80000000005 */
[----:B------:R0:W-:Y:S01]  /*1bc0*/  @P1 SYNCS.ARRIVE.TRANS64.RED.A1T0 RZ, [R5+URZ], RZ ;  /* 0x000000ff05ff19a7 */ /* 0x0001e2000810043f */
[----:B------:R-:W-:-:S13]  /*1bd0*/  ISETP.GT.U32.AND P1, PT, R19, 0x1, PT ;  /* 0x000000011300780c */ /* 0x000fda0003f24070 */
[----:B0-----:R-:W-:Y:S05]  /*1be0*/  @P1 BRA `(.L_x_29) ;  /* 0x0000000000041947 */ /* 0x001fea0003800000 */
[----:B------:R-:W-:Y:S01]  /*1bf0*/  BPT.TRAP 0x1 ;  /* 0x000000040000795c */ /* 0x000fe20000300000 */
.L_x_29:
[----:B------:R-:W-:Y:S01]  /*1c00*/  UIADD3 UR6, UR6, 0x1, URZ ;  /* 0x0000000106067890 */ /* 0x000fe2000fffe03f */
[C---:B------:R-:W-:Y:S01]  /*1c10*/  ISETP.GT.AND P2, PT, R0.reuse, 0x1, PT ;  /* 0x000000010000780c */ /* 0x040fe20003f44270 */
[----:B------:R-:W-:Y:S02]  /*1c20*/  VIADD R3, R3, 0x1 ;  /* 0x0000000103037836 */ /* 0x000fe40000000000 */
[----:B------:R-:W-:Y:S01]  /*1c30*/  UISETP.NE.AND UP0, UPT, UR6, 0x9, UPT ;  /* 0x000000090600788c */ /* 0x000fe2000bf05270 */
[----:B------:R-:W-:Y:S02]  /*1c40*/  VIADD R0, R0, 0xffffffff ;  /* 0xffffffff00007836 */ /* 0x000fe40000000000 */
[C---:B------:R-:W-:Y:S01]  /*1c50*/  ISETP.NE.AND P1, PT, R3.reuse, 0x9, PT ;  /* 0x000000090300780c */ /* 0x040fe20003f25270 */
[----:B------:R-:W-:Y:S02]  /*1c60*/  USEL UR7, URZ, 0x1, UP0 ;  /* 0x000000013f077887 */ /* 0x000fe40008000000 */
[----:B------:R-:W-:Y:S01]  /*1c70*/  USEL UR6, UR6, URZ, UP0 ;  /* 0x0000003f06067287 */ /* 0x000fe20008000000 */
[----:B------:R-:W-:-:S03]  /*1c80*/  SEL R3, R3, RZ, P1 ;  /* 0x000000ff03037207 */ /* 0x000fc60000800000 */
[----:B------:R-:W-:Y:S01]  /*1c90*/  LOP3.LUT R7, R7, UR7, RZ, 0x3c, !PT ;  /* 0x0000000707077c12 */ /* 0x000fe2000f8e3cff */
[----:B------:R-:W-:Y:S07]  /*1ca0*/  @P2 BRA `(.L_x_30) ;  /* 0xfffffff800f82947 */ /* 0x000fee000383ffff */
.L_x_23:
[----:B------:R-:W3:Y:S02]  /*1cb0*/  LDC R0, c[0x0][0x28c] ;  /* 0x0000a300ff007b82 */ /* 0x000ee40000000800 */
[----:B---3--:R-:W-:-:S13]  /*1cc0*/  ISETP.GE.AND P1, PT, R0, 0x1, PT ;  /* 0x000000010000780c */ /* 0x008fda0003f26270 */
[----:B------:R-:W-:Y:S05]  /*1cd0*/  @!P1 BRA `(.L_x_31) ;  /* 0x0000000000509947 */ /* 0x000fea0003800000 */
[----:B------:R-:W-:Y:S05]  /*1ce0*/  @!P0 BRA `(.L_x_32) ;  /* 0x0000000000048947 */ /* 0x000fea0003800000 */
[----:B------:R-:W-:Y:S01]  /*1cf0*/  BPT.TRAP 0x1 ;  /* 0x000000040000795c */ /* 0x000fe20000300000 */
.L_x_32:
[----:B------:R-:W-:Y:S01]  /*1d00*/  ISETP.NE.AND P1, PT, R58, RZ, PT ;  /* 0x000000ff3a00720c */ /* 0x000fe20003f25270 */
[----:B------:R-:W-:Y:S01]  /*1d10*/  BSSY B0, `(.L_x_33) ;  /* 0x000000e000007945 */ /* 0x000fe20003800000 */
[----:B------:R-:W-:-:S11]  /*1d20*/  ISETP.GT.U32.AND P0, PT, R19, 0x1, PT ;  /* 0x000000011300780c */ /* 0x000fd60003f04070 */
[----:B------:R-:W-:Y:S05]  /*1d30*/  @!P1 BRA `(.L_x_34) ;  /* 0x00000000002c9947 */ /* 0x000fea0003800000 */
[----:B------:R-:W-:-:S04]  /*1d40*/  UISETP.LT.AND UP0, UPT, UR40, 0x1, UPT ;  /* 0x000000012800788c */ /* 0x000fc8000bf01270 */
[----:B------:R-:W-:-:S04]  /*1d50*/  USEL UR6, UR40, 0x1, UP0 ;  /* 0x0000000128067887 */ /* 0x000fc80008000000 */
[----:B------:R-:W-:-:S04]  /*1d60*/  UIADD3 UR6, UR39, UR40, -UR6 ;  /* 0x0000002827067290 */ /* 0x000fc8000fffe806 */
[----:B------:R-:W-:-:S04]  /*1d70*/  UIMAD.WIDE.U32 UR4, UR6, 0x38e38e39, URZ ;  /* 0x38e38e39060478a5 */ /* 0x000fc8000f8e003f */
[----:B------:R-:W-:-:S04]  /*1d80*/  USHF.R.U32.HI UR4, URZ, 0x1, UR5 ;  /* 0x000000013f047899 */ /* 0x000fc80008011605 */
[----:B------:R-:W-:-:S06]  /*1d90*/  UIMAD UR6, UR4, -0x9, UR6 ;  /* 0xfffffff7040678a4 */ /* 0x000fcc000f8e0206 */
[----:B------:R-:W-:-:S04]  /*1da0*/  IMAD.U32 R3, RZ, RZ, UR6 ;  /* 0x00000006ff037e24 */ /* 0x000fc8000f8e00ff */
[----:B------:R-:W-:-:S04]  /*1db0*/  IMAD R0, R3, 0x8, R6 ;  /* 0x0000000803007824 */ /* 0x000fc800078e0206 */
[----:B------:R-:W-:-:S05]  /*1dc0*/  VIADD R3, R0, 0x48 ;  /* 0x0000004800037836 */ /* 0x000fca0000000000 */
[----:B------:R-:W-:-:S04]  /*1dd0*/  PRMT R3, R22, 0x654, R3 ;  /* 0x0000065416037816 */ /* 0x000fc80000000003 */
[----:B------:R3:W-:Y:S03]  /*1de0*/  SYNCS.ARRIVE.TRANS64.RED.A1T0 RZ, [R3+URZ], RZ ;  /* 0x000000ff03ff79a7 */ /* 0x0007e6000810043f */
.L_x_34:
[----:B------:R-:W-:Y:S05]  /*1df0*/  BSYNC B0 ;  /* 0x0000000000007941 */ /* 0x000fea0003800000 */
.L_x_33:
[----:B------:R-:W-:Y:S05]  /*1e00*/  @P0 BRA `(.L_x_31) ;  /* 0x0000000000040947 */ /* 0x000fea0003800000 */
[----:B------:R-:W-:Y:S01]  /*1e10*/  BPT.TRAP 0x1 ;  /* 0x000000040000795c */ /* 0x000fe20000300000 */
.L_x_31:
[----:B------:R-:W4:Y:S01]  /*1e20*/  LDC R8, c[0x0][0x288] ;  /* 0x0000a200ff087b82 */ /* 0x000f220000000800 */
[--C-:B------:R-:W-:Y:S01]  /*1e30*/  SHF.R.U32.HI R0, RZ, 0x2, R18.reuse ;  /* 0x00000002ff007819 */ /* 0x100fe20000011612 */
[----:B------:R-:W-:Y:S01]  /*1e40*/  IMAD.SHL.U32 R7, R60, 0x40, RZ ;  /* 0x000000403c077824 */ /* 0x000fe200078e00ff */
[----:B01----:R-:W-:Y:S01]  /*1e50*/  SHF.R.U32.HI R5, RZ, 0x7, R18 ;  /* 0x00000007ff057819 */ /* 0x003fe20000011612 */
[----:B------:R-:W-:Y:S01]  /*1e60*/  UIADD3 UR39, UR40, UR39, URZ ;  /* 0x0000002728277290 */ /* 0x000fe2000fffe03f */
[----:B---3--:R-:W-:Y:S01]  /*1e70*/  LOP3.LUT R3, R0, 0x7, RZ, 0xc0, !PT ;  /* 0x0000000700037812 */ /* 0x008fe200078ec0ff */
[----:B------:R-:W-:Y:S01]  /*1e80*/  IMAD.SHL.U32 R11, R59, 0x80, RZ ;  /* 0x000000803b0b7824 */ /* 0x000fe200078e00ff */
[----:B------:R-:W-:Y:S01]  /*1e90*/  LOP3.LUT R0, R5, 0x1, RZ, 0xc0, !PT ;  /* 0x0000000105007812 */ /* 0x000fe200078ec0ff */
[----:B------:R-:W-:Y:S01]  /*1ea0*/  UISETP.GT.U32.AND UP0, UPT, UR39, 0x8, UPT ;  /* 0x000000082700788c */ /* 0x000fe2000bf04070 */
[----:B------:R-:W-:Y:S01]  /*1eb0*/  LOP3.LUT R4, R18, 0x60, RZ, 0xc0, !PT ;  /* 0x0000006012047812 */ /* 0x000fe200078ec0ff */
[----:B------:R-:W-:Y:S01]  /*1ec0*/  ULDC UR7, c[0x0][0x284] ;  /* 0x0000a10000077ab9 */ /* 0x000fe20000000800 */
[----:B------:R-:W-:Y:S01]  /*1ed0*/  UISETP.GE.U32.AND UP1, UPT, UR40, 0x9, UPT ;  /* 0x000000092800788c */ /* 0x000fe2000bf26070 */
[----:B------:R-:W-:Y:S01]  /*1ee0*/  IMAD.SHL.U32 R10, R0, 0x40, RZ ;  /* 0x00000040000a7824 */ /* 0x000fe200078e00ff */
[----:B------:R-:W-:Y:S01]  /*1ef0*/  SHF.R.U32.HI R6, RZ, 0x1, R4 ;  /* 0x00000001ff067819 */ /* 0x000fe20000011604 */
[----:B------:R-:W-:Y:S01]  /*1f00*/  UISETP.LT.U32.AND UP0, UPT, UR40, 0x9, UP0 ;  /* 0x000000092800788c */ /* 0x000fe20008701070 */
[----:B------:R-:W-:Y:S01]  /*1f10*/  LOP3.LUT R4, R18, 0x3, RZ, 0xc0, !PT ;  /* 0x0000000312047812 */ /* 0x000fe200078ec0ff */
[----:B------:R-:W-:Y:S01]  /*1f20*/  ULDC.64 UR8, c[0x0][0x5d0] ;  /* 0x0001740000087ab9 */ /* 0x000fe20000000a00 */
[--C-:B------:R-:W-:Y:S01]  /*1f30*/  IADD3 R5, RZ, -R6, -R3.reuse ;  /* 0x80000006ff057210 */ /* 0x100fe20007ffe803 */
[----:B------:R-:W-:Y:S01]  /*1f40*/  UIMAD.WIDE.U32 UR4, UR39, 0x38e38e39, URZ ;  /* 0x38e38e39270478a5 */ /* 0x000fe2000f8e003f */
[----:B------:R-:W-:Y:S01]  /*1f50*/  LOP3.LUT R3, R10, 0x40, R3, 0xe2, !PT ;  /* 0x000000400a037812 */ /* 0x000fe200078ee203 */
[----:B------:R-:W-:Y:S01]  /*1f60*/  USEL UR6, URZ, 0x1, !UP0 ;  /* 0x000000013f067887 */ /* 0x000fe2000c000000 */
[----:B------:R-:W-:Y:S01]  /*1f70*/  SHF.R.S32.HI R14, RZ, 0x1f, R61 ;  /* 0x0000001fff0e7819 */ /* 0x000fe2000001143d */
[----:B------:R-:W-:Y:S01]  /*1f80*/  IMAD R0, R0, -0x40, R5 ;  /* 0xffffffc000007824 */ /* 0x000fe200078e0205 */
[----:B------:R-:W-:Y:S01]  /*1f90*/  USHF.R.U32.HI UR4, URZ, 0x1, UR5 ;  /* 0x000000013f047899 */ /* 0x000fe20008011605 */
[----:B----4-:R-:W-:Y:S01]  /*1fa0*/  IMAD R10, R4, -0x2, R8 ;  /* 0xfffffffe040a7824 */ /* 0x010fe200078e0208 */
[----:B------:R-:W-:Y:S01]  /*1fb0*/  ISETP.GE.AND P0, PT, R7, R8, PT ;  /* 0x000000080700720c */ /* 0x000fe20003f06270 */
[----:B------:R-:W-:Y:S01]  /*1fc0*/  IMAD.SHL.U32 R8, R18, 0x2, RZ ;  /* 0x0000000212087824 */ /* 0x000fe200078e00ff */
[----:B------:R-:W-:Y:S01]  /*1fd0*/  ULOP3.LUT UR38, UR38, UR6, URZ, 0x3c, !UPT ;  /* 0x0000000626267292 */ /* 0x000fe2000f8e3c3f */
[----:B------:R-:W-:Y:S01]  /*1fe0*/  IMAD R4, R14, UR8, RZ ;  /* 0x000000080e047c24 */ /* 0x000fe2000f8e02ff */
[----:B------:R-:W-:Y:S01]  /*1ff0*/  ISETP.GE.OR P0, PT, R11, UR7, P0 ;  /* 0x000000070b007c0c */ /* 0x000fe20008706670 */
[----:B------:R-:W-:Y:S01]  /*2000*/  IMAD.WIDE R12, R59, 0x80, RZ ;  /* 0x000000803b0c7825 */ /* 0x000fe200078e02ff */
[----:B------:R-:W-:Y:S01]  /*2010*/  LOP3.LUT R8, R7, 0x6, R8, 0xf8, !PT ;  /* 0x0000000607087812 */ /* 0x000fe200078ef808 */
[----:B------:R-:W-:Y:S01]  /*2020*/  UIMAD UR39, UR4, -0x9, UR39 ;  /* 0xfffffff7042778a4 */ /* 0x000fe2000f8e0227 */
[----:B------:R-:W-:Y:S01]  /*2030*/  IADD3 R60, -R11, UR7, R0 ;  /* 0x000000070b3c7c10 */ /* 0x000fe2000fffe100 */
[----:B------:R-:W-:Y:S01]  /*2040*/  IMAD R15, R61, UR9, R4 ;  /* 0x000000093d0f7c24 */ /* 0x000fe2000f8e0204 */
[----:B------:R-:W-:Y:S01]  /*2050*/  SHF.R.S32.HI R9, RZ, 0x1f, R8 ;  /* 0x0000001fff097819 */ /* 0x000fe20000011408 */
[----:B------:R-:W-:Y:S01]  /*2060*/  @UP1 ULOP3.LUT UR38, UR38, 0x1, UR4, 0x78, !UPT ;  /* 0x0000000126261892 */ /* 0x000fe2000f8e7804 */
[----:B------:R-:W-:Y:S01]  /*2070*/  LOP3.LUT R65, R12, R3, R6, 0xfe, !PT ;  /* 0x000000030c417212 */ /* 0x000fe200078efe06 */
[----:B------:R-:W-:-:S02]  /*2080*/  IMAD.IADD R64, R10, 0x1, -R7 ;  /* 0x000000010a407824 */ /* 0x000fc400078e0a07 */
[----:B------:R-:W-:-:S04]  /*2090*/  IMAD.WIDE.U32 R4, R61, UR8, R8 ;  /* 0x000000083d047c25 */ /* 0x000fc8000f8e0008 */
[----:B------:R-:W-:Y:S02]  /*20a0*/  IMAD.IADD R5, R5, 0x1, R15 ;  /* 0x0000000105057824 */ /* 0x000fe400078e020f */
[----:B------:R-:W-:Y:S01]  /*20b0*/  IMAD.MOV.U32 R59, RZ, RZ, -0x1 ;  /* 0xffffffffff3b7424 */ /* 0x000fe200078e00ff */
[----:B------:R-:W-:Y:S06]  /*20c0*/  @P0 BRA `(.L_x_35) ;  /* 0x0000001c00140947 */ /* 0x000fec0003800000 */
[----:B------:R-:W0:Y:S01]  /*20d0*/  LDC.64 R10, c[0x0][0x5c8] ;  /* 0x00017200ff0a7b82 */ /* 0x000e220000000a00 */
[----:B------:R-:W-:Y:S01]  /*20e0*/  ULDC.64 UR4, c[0x0][0x5c0] ;  /* 0x0001700000047ab9 */ /* 0x000fe20000000a00 */
[----:B------:R-:W-:Y:S01]  /*20f0*/  BSSY B0, `(.L_x_35) ;  /* 0x00001c2000007945 */ /* 0x000fe20003800000 */
[-C--:B0-----:R-:W-:Y:S02]  /*2100*/  IMAD R0, R13, R10.reuse, RZ ;  /* 0x0000000a0d007224 */ /* 0x081fe400078e02ff */
[----:B------:R-:W-:-:S04]  /*2110*/  IMAD.WIDE.U32 R4, R65, R10, R4 ;  /* 0x0000000a41047225 */ /* 0x000fc800078e0004 */
[----:B------:R-:W-:Y:S01]  /*2120*/  IMAD R3, R65, R11, R0 ;  /* 0x0000000b41037224 */ /* 0x000fe200078e0200 */
[----:B------:R-:W-:-:S03]  /*2130*/  IADD3 R6, P0, R4, UR4, RZ ;  /* 0x0000000404067c10 */ /* 0x000fc6000ff1e0ff */
[----:B------:R-:W-:Y:S01]  /*2140*/  IMAD.IADD R3, R5, 0x1, R3 ;  /* 0x0000000105037824 */ /* 0x000fe200078e0203 */
[----:B------:R-:W-:-:S04]  /*2150*/  LEA R4, P1, R10, R6, 0x3 ;  /* 0x000000060a047211 */ /* 0x000fc800078218ff */
[----:B------:R-:W-:Y:S02]  /*2160*/  IADD3.X R7, R3, UR5, RZ, P0, !PT ;  /* 0x0000000503077c10 */ /* 0x000fe400087fe4ff */
[----:B-----5:R-:W-:Y:S02]  /*2170*/  ISETP.NE.AND P0, PT, R56, RZ, PT ;  /* 0x000000ff3800720c */ /* 0x020fe40003f05270 */
[----:B------:R-:W-:-:S11]  /*2180*/  LEA.HI.X R5, R10, R7, R11, 0x3, P1 ;  /* 0x000000070a057211 */ /* 0x000fd600008f1c0b */
[----:B------:R-:W-:Y:S05]  /*2190*/  @!P0 BRA `(.L_x_36) ;  /* 0x00000014001c8947 */ /* 0x000fea0003800000 */
[----:B------:R-:W0:Y:S01]  /*21a0*/  LDC.64 R20, c[0x0][0x5b0] ;  /* 0x00016c00ff147b82 */ /* 0x000e220000000a00 */
[----:B------:R-:W-:Y:S01]  /*21b0*/  ULDC.64 UR4, c[0x0][0x5b8] ;  /* 0x00016e0000047ab9 */ /* 0x000fe20000000a00 */
[----:B------:R-:W-:Y:S01]  /*21c0*/  ISETP.GE.AND P1, PT, R64, 0x1, PT ;  /* 0x000000014000780c */ /* 0x000fe20003f26270 */
[----:B------:R-:W-:Y:S01]  /*21d0*/  IMAD R0, R14, UR4, RZ ;  /* 0x000000040e007c24 */ /* 0x000fe2000f8e02ff */
[----:B------:R-:W-:Y:S01]  /*21e0*/  BSSY B1, `(.L_x_37) ;  /* 0x0000010000017945 */ /* 0x000fe20003800000 */
[C---:B------:R-:W-:Y:S01]  /*21f0*/  IMAD.WIDE.U32 R14, R61.reuse, UR4, R8 ;  /* 0x000000043d0e7c25 */ /* 0x040fe2000f8e0008 */
[----:B------:R-:W-:Y:S02]  /*2200*/  ISETP.LT.OR P2, PT, R60, 0x1, !P1 ;  /* 0x000000013c00780c */ /* 0x000fe40004f41670 */
[----:B------:R-:W1:Y:S01]  /*2210*/  LDC.64 R62, c[0x0][0x5a8] ;  /* 0x00016a00ff3e7b82 */ /* 0x000e620000000a00 */
[----:B------:R-:W-:Y:S02]  /*2220*/  IMAD R11, R61, UR5, R0 ;  /* 0x000000053d0b7c24 */ /* 0x000fe4000f8e0200 */
[----:B------:R-:W-:-:S02]  /*2230*/  IMAD.MOV.U32 R10, RZ, RZ, R14 ;  /* 0x000000ffff0a7224 */ /* 0x000fc400078e000e */
[----:B------:R-:W-:Y:S02]  /*2240*/  IMAD.IADD R11, R15, 0x1, R11 ;  /* 0x000000010f0b7824 */ /* 0x000fe400078e020b */
[-C--:B0-----:R-:W-:Y:S01]  /*2250*/  IMAD R12, R13, R20.reuse, RZ ;  /* 0x000000140d0c7224 */ /* 0x081fe200078e02ff */
[----:B------:R-:W-:Y:S01]  /*2260*/  SHF.L.U64.HI R13, R20, 0x3, R21 ;  /* 0x00000003140d7819 */ /* 0x000fe20000010215 */
[----:B------:R-:W-:-:S04]  /*2270*/  IMAD.WIDE.U32 R8, R65, R20, R10 ;  /* 0x0000001441087225 */ /* 0x000fc800078e000a */
[----:B------:R-:W-:Y:S01]  /*2280*/  IMAD R3, R65, R21, R12 ;  /* 0x0000001541037224 */ /* 0x000fe200078e020c */
[----:B-1----:R-:W-:Y:S01]  /*2290*/  IADD3 R8, P0, R8, R62, RZ ;  /* 0x0000003e08087210 */ /* 0x002fe20007f1e0ff */
[----:B------:R-:W-:-:S03]  /*22a0*/  IMAD.SHL.U32 R12, R20, 0x8, RZ ;  /* 0x00000008140c7824 */ /* 0x000fc600078e00ff */
[----:B------:R-:W-:Y:S01]  /*22b0*/  IADD3.X R9, R63, R9, R3, P0, !PT ;  /* 0x000000093f097210 */ /* 0x000fe200007fe403 */
[----:B------:R-:W-:Y:S08]  /*22c0*/  @P2 BRA `(.L_x_38) ;  /* 0x0000000000042947 */ /* 0x000ff00003800000 */
[----:B--2---:R0:W5:Y:S02]  /*22d0*/  LDG.E.U8 R57, desc[UR36][R8.64] ;  /* 0x0000002408397981 */ /* 0x004164000c1e1100 */
.L_x_38:
[----:B------:R-:W-:Y:S05]  /*22e0*/  BSYNC B1 ;  /* 0x0000000000017941 */ /* 0x000fea0003800000 */
.L_x_37:
[----:B-----5:R-:W-:Y:S01]  /*22f0*/  LOP3.LUT R0, R57, 0xffff, RZ, 0xc0, !PT ;  /* 0x0000ffff39007812 */ /* 0x020fe200078ec0ff */
[----:B------:R-:W-:Y:S01]  /*2300*/  IMAD.WIDE.U32 R12, R65, R20, R12 ;  /* 0x00000014410c7225 */ /* 0x000fe200078e000c */
[----:B------:R-:W-:Y:S01]  /*2310*/  ISETP.GE.AND P0, PT, R64, 0x2, PT ;  /* 0x000000024000780c */ /* 0x000fe20003f06270 */
[----:B------:R-:W-:Y:S01]  /*2320*/  BSSY B1, `(.L_x_39) ;  /* 0x000000f000017945 */ /* 0x000fe20003800000 */
[----:B------:R-:W-:Y:S01]  /*2330*/  PRMT R15, R0, 0x8880, RZ ;  /* 0x00008880000f7816 */ /* 0x000fe200000000ff */
[----:B------:R-:W-:Y:S01]  /*2340*/  IMAD.IADD R0, R3, 0x1, R13 ;  /* 0x0000000103007824 */ /* 0x000fe200078e020d */
[----:B------:R-:W-:Y:S02]  /*2350*/  IADD3 R10, P3, P4, R14, R62, R12 ;  /* 0x0000003e0e0a7210 */ /* 0x000fe40007c7e00c */
[----:B------:R-:W-:Y:S01]  /*2360*/  ISETP.LT.OR P1, PT, R60, 0x9, !P1 ;  /* 0x000000093c00780c */ /* 0x000fe20004f21670 */
[----:B------:R-:W-:Y:S01]  /*2370*/  IMAD.MOV.U32 R3, RZ, RZ, R15 ;  /* 0x000000ffff037224 */ /* 0x000fe200078e000f */
[----:B------:R-:W-:-:S02]  /*2380*/  IADD3.X R11, R11, R63, R0, P3, P4 ;  /* 0x0000003f0b0b7210 */ /* 0x000fc40001fe8400 */
[----:B------:R-:W-:Y:S01]  /*2390*/  ISETP.LT.OR P3, PT, R60, 0x1, !P0 ;  /* 0x000000013c00780c */ /* 0x000fe20004761670 */
[----:B------:R-:W-:-:S04]  /*23a0*/  IMAD R0, R3, R56, RZ ;  /* 0x0000003803007224 */ /* 0x000fc800078e02ff */
[----:B------:R-:W-:-:S05]  /*23b0*/  @!P2 IMAD R3, R24, R23, R0 ;  /* 0x000000171803a224 */ /* 0x000fca00078e0200 */
[----:B------:R1:W-:Y:S03]  /*23c0*/  @!P2 STG.E.U8 desc[UR36][R6.64], R3 ;  /* 0x000000030600a986 */ /* 0x0003e6000c101124 */
[----:B------:R-:W-:Y:S05]  /*23d0*/  @P3 BRA `(.L_x_40) ;  /* 0x00000000000c3947 */ /* 0x000fea0003800000 */
[----:B--2---:R-:W1:Y:S02]  /*23e0*/  LDG.E.U8 R57, desc[UR36][R8.64+0x1] ;  /* 0x0000012408397981 */ /* 0x004e64000c1e1100 */
[----:B-1----:R-:W-:-:S05]  /*23f0*/  PRMT R3, R57, 0x8880, RZ ;  /* 0x0000888039037816 */ /* 0x002fca00000000ff */
[----:B------:R-:W-:-:S07]  /*2400*/  IMAD R0, R3, R56, RZ ;  /* 0x0000003803007224 */ /* 0x000fce00078e02ff */
.L_x_40:
[----:B------:R-:W-:Y:S05]  /*2410*/  BSYNC B1 ;  /* 0x0000000000017941 */ /* 0x000fea0003800000 */
.L_x_39:
[----:B------:R-:W-:Y:S01]  /*2420*/  @!P3 IMAD R25, R25, R23, R0 ;  /* 0x000000171919b224 */ /* 0x000fe200078e0200 */
[----:B------:R-:W-:Y:S04]  /*2430*/  BSSY B1, `(.L_x_41) ;  /* 0x0000006000017945 */ /* 0x000fe80003800000 */
[----:B------:R3:W-:Y:S01]  /*2440*/  @!P3 STG.E.U8 desc[UR36][R6.64+0x1], R25 ;  /* 0x000001190600b986 */ /* 0x0007e2000c101124 */
[----:B------:R-:W-:Y:S05]  /*2450*/  @P1 BRA `(.L_x_42) ;  /* 0x00000000000c1947 */ /* 0x000fea0003800000 */
[----:B--2---:R-:W1:Y:S02]  /*2460*/  LDG.E.U8 R57, desc[UR36][R10.64] ;  /* 0x000000240a397981 */ /* 0x004e64000c1e1100 */
[----:B-1----:R-:W-:-:S05]  /*2470*/  PRMT R3, R57, 0x8880, RZ ;  /* 0x0000888039037816 */ /* 0x002fca00000000ff */
[----:B------:R-:W-:-:S07]  /*2480*/  IMAD R0, R3, R56, RZ ;  /* 0x0000003803007224 */ /* 0x000fce00078e02ff */
.L_x_42:
[----:B------:R-:W-:Y:S05]  /*2490*/  BSYNC B1 ;  /* 0x0000000000017941 */ /* 0x000fea0003800000 */
.L_x_41:
[----:B------:R-:W-:Y:S01]  /*24a0*/  ISETP.LT.OR P0, PT, R60, 0x9, !P0 ;  /* 0x000000093c00780c */ /* 0x000fe20004701670 */
[----:B-1----:R-:W-:Y:S01]  /*24b0*/  @!P1 IMAD R3, R26, R23, R0 ;  /* 0x000000171a039224 */ /* 0x002fe200078e0200 */
[C---:B------:R-:W-:Y:S01]  /*24c0*/  ISETP.GE.AND P3, PT, R64.reuse, 0x9, PT ;  /* 0x000000094000780c */ /* 0x040fe20003f66270 */
[----:B------:R-:W-:Y:S01]  /*24d0*/  BSSY B1, `(.L_x_43) ;  /* 0x000000a000017945 */ /* 0x000fe20003800000 */
[----:B------:R-:W-:Y:S02]  /*24e0*/  ISETP.GE.AND P2, PT, R64, 0xa, PT ;  /* 0x0000000a4000780c */ /* 0x000fe40003f46270 */
[----:B------:R1:W-:Y:S01]  /*24f0*/  @!P1 STG.E.U8 desc[UR36][R4.64], R3 ;  /* 0x0000000304009986 */ /* 0x0003e2000c101124 */
[C---:B------:R-:W-:Y:S02]  /*2500*/  ISETP.LT.OR P4, PT, R60.reuse, 0x1, !P3 ;  /* 0x000000013c00780c */ /* 0x040fe40005f81670 */
[C---:B------:R-:W-:Y:S02]  /*2510*/  ISETP.LT.OR P1, PT, R60.reuse, 0x1, !P2 ;  /* 0x000000013c00780c */ /* 0x040fe40005721670 */
[----:B------:R-:W-:-:S02]  /*2520*/  ISETP.LT.OR P3, PT, R60, 0x9, !P3 ;  /* 0x000000093c00780c */ /* 0x000fc40005f61670 */
[----:B------:R-:W-:Y:S11]  /*2530*/  @P0 BRA `(.L_x_44) ;  /* 0x00000000000c0947 */ /* 0x000ff60003800000 */
[----:B--2---:R-:W1:Y:S02]  /*2540*/  LDG.E.U8 R57, desc[UR36][R10.64+0x1] ;  /* 0x000001240a397981 */ /* 0x004e64000c1e1100 */
[----:B-1----:R-:W-:-:S05]  /*2550*/  PRMT R3, R57, 0x8880, RZ ;  /* 0x0000888039037816 */ /* 0x002fca00000000ff */
[----:B------:R-:W-:-:S07]  /*2560*/  IMAD R0, R3, R56, RZ ;  /* 0x0000003803007224 */ /* 0x000fce00078e02ff */
.L_x_44:
[----:B------:R-:W-:Y:S05]  /*2570*/  BSYNC B1 ;  /* 0x0000000000017941 */ /* 0x000fea0003800000 */
.L_x_43:
[----:B------:R-:W-:Y:S01]  /*2580*/  @!P0 IMAD R27, R27, R23, R0 ;  /* 0x000000171b1b8224 */ /* 0x000fe200078e0200 */
[----:B------:R-:W-:Y:S04]  /*2590*/  BSSY B1, `(.L_x_45) ;  /* 0x0000006000017945 */ /* 0x000fe80003800000 */
[----:B------:R4:W-:Y:S01]  /*25a0*/  @!P0 STG.E.U8 desc[UR36][R4.64+0x1], R27 ;  /* 0x0000011b04008986 */ /* 0x0009e2000c101124 */
[----:B------:R-:W-:Y:S05]  /*25b0*/  @P4 BRA `(.L_x_46) ;  /* 0x00000000000c4947 */ /* 0x000fea0003800000 */
[----:B--2---:R-:W1:Y:S02]  /*25c0*/  LDG.E.U8 R57, desc[UR36][R8.64+0x8] ;  /* 0x0000082408397981 */ /* 0x004e64000c1e1100 */
[----:B-1----:R-:W-:-:S05]  /*25d0*/  PRMT R3, R57, 0x8880, RZ ;  /* 0x0000888039037816 */ /* 0x002fca00000000ff */
[----:B------:R-:W-:-:S07]  /*25e0*/  IMAD R0, R3, R56, RZ ;  /* 0x0000003803007224 */ /* 0x000fce00078e02ff */
.L_x_46:
[----:B------:R-:W-:Y:S05]  /*25f0*/  BSYNC B1 ;  /* 0x0000000000017941 */ /* 0x000fea0003800000 */
.L_x_45:
[----:B-1----:R-:W-:Y:S01]  /*2600*/  @!P4 IMAD R3, R28, R23, R0 ;  /* 0x000000171c03c224 */ /* 0x002fe200078e0200 */
[----:B------:R-:W-:Y:S04]  /*2610*/  BSSY B1, `(.L_x_47) ;  /* 0x0000006000017945 */ /* 0x000fe80003800000 */
[----:B------:R1:W-:Y:S01]  /*2620*/  @!P4 STG.E.U8 desc[UR36][R6.64+0x8], R3 ;  /* 0x000008030600c986 */ /* 0x0003e2000c101124 */
[----:B------:R-:W-:Y:S05]  /*2630*/  @P1 BRA `(.L_x_48) ;  /* 0x00000000000c1947 */ /* 0x000fea0003800000 */
[----:B--2---:R-:W1:Y:S02]  /*2640*/  LDG.E.U8 R57, desc[UR36][R8.64+0x9] ;  /* 0x0000092408397981 */ /* 0x004e64000c1e1100 */
[----:B-1----:R-:W-:-:S05]  /*2650*/  PRMT R3, R57, 0x8880, RZ ;  /* 0x0000888039037816 */ /* 0x002fca00000000ff */
[----:B------:R-:W-:-:S07]  /*2660*/  IMAD R0, R3, R56, RZ ;  /* 0x0000003803007224 */ /* 0x000fce00078e02ff */
.L_x_48:
[----:B------:R-:W-:Y:S05]  /*2670*/  BSYNC B1 ;  /* 0x0000000000017941 */ /* 0x000fea0003800000 */
.L_x_47:
[----:B------:R-:W-:Y:S01]  /*2680*/  @!P1 IMAD R29, R29, R23, R0 ;  /* 0x000000171d1d9224 */ /* 0x000fe200078e0200 */
[----:B------:R-:W-:Y:S04]  /*2690*/  BSSY B1, `(.L_x_49) ;  /* 0x0000006000017945 */ /* 0x000fe80003800000 */
[----:B------:R0:W-:Y:S01]  /*26a0*/  @!P1 STG.E.U8 desc[UR36][R6.64+0x9], R29 ;  /* 0x0000091d06009986 */ /* 0x0001e2000c101124 */
[----:B------:R-:W-:Y:S05]  /*26b0*/  @P3 BRA `(.L_x_50) ;  /* 0x00000000000c3947 */ /* 0x000fea0003800000 */
[----:B--2---:R-:W1:Y:S02]  /*26c0*/  LDG.E.U8 R57, desc[UR36][R10.64+0x8] ;  /* 0x000008240a397981 */ /* 0x004e64000c1e1100 */
[----:B-1----:R-:W-:-:S05]  /*26d0*/  PRMT R3, R57, 0x8880, RZ ;  /* 0x0000888039037816 */ /* 0x002fca00000000ff */
[----:B------:R-:W-:-:S07]  /*26e0*/  IMAD R0, R3, R56, RZ ;  /* 0x0000003803007224 */ /* 0x000fce00078e02ff */
.L_x_50:
[----:B------:R-:W-:Y:S05]  /*26f0*/  BSYNC B1 ;  /* 0x0000000000017941 */ /* 0x000fea0003800000 */
.L_x_49:
        /* <DEDUP_REMOVED lines=13> */
.L_x_52:
[----:B------:R-:W-:Y:S05]  /*27d0*/  BSYNC B1 ;  /* 0x0000000000017941 */ /* 0x000fea0003800000 */
.L_x_51:
[----:B------:R-:W-:Y:S01]  /*27e0*/  @!P2 IMAD R31, R31, R23, R0 ;  /* 0x000000171f1fa224 */ /* 0x000fe200078e0200 */
[----:B------:R-:W-:Y:S04]  /*27f0*/  BSSY B1, `(.L_x_53) ;  /* 0x0000006000017945 */ /* 0x000fe80003800000 */
[----:B------:R0:W-:Y:S01]  /*2800*/  @!P2 STG.E.U8 desc[UR36][R4.64+0x9], R31 ;  /* 0x0000091f0400a986 */ /* 0x0001e2000c101124 */
[----:B------:R-:W-:Y:S05]  /*2810*/  @P4 BRA `(.L_x_54) ;  /* 0x00000000000c4947 */ /* 0x000fea0003800000 */
[----:B--2---:R-:W1:Y:S02]  /*2820*/  LDG.E.U8 R57, desc[UR36][R8.64+0x10] ;  /* 0x0000102408397981 */ /* 0x004e64000c1e1100 */
[----:B-1----:R-:W-:-:S05]  /*2830*/  PRMT R3, R57, 0x8880, RZ ;  /* 0x0000888039037816 */ /* 0x002fca00000000ff */
[----:B------:R-:W-:-:S07]  /*2840*/  IMAD R0, R3, R56, RZ ;  /* 0x0000003803007224 */ /* 0x000fce00078e02ff */
.L_x_54:
[----:B------:R-:W-:Y:S05]  /*2850*/  BSYNC B1 ;  /* 0x0000000000017941 */ /* 0x000fea0003800000 */
.L_x_53:
[----:B-1----:R-:W-:Y:S01]  /*2860*/  @!P4 IMAD R3, R32, R23, R0 ;  /* 0x000000172003c224 */ /* 0x002fe200078e0200 */
[----:B------:R-:W-:Y:S04]  /*2870*/  BSSY B1, `(.L_x_55) ;  /* 0x0000006000017945 */ /* 0x000fe80003800000 */
[----:B------:R1:W-:Y:S01]  /*2880*/  @!P4 STG.E.U8 desc[UR36][R6.64+0x10], R3 ;  /* 0x000010030600c986 */ /* 0x0003e2000c101124 */
[----:B------:R-:W-:Y:S05]  /*2890*/  @P3 BRA `(.L_x_56) ;  /* 0x00000000000c3947 */ /* 0x000fea0003800000 */
[----:B--2---:R-:W1:Y:S02]  /*28a0*/  LDG.E.U8 R57, desc[UR36][R8.64+0x11] ;  /* 0x0000112408397981 */ /* 0x004e64000c1e1100 */
[----:B-1----:R-:W-:-:S05]  /*28b0*/  PRMT R3, R57, 0x8880, RZ ;  /* 0x0000888039037816 */ /* 0x002fca00000000ff */
[----:B------:R-:W-:-:S07]  /*28c0*/  IMAD R0, R3, R56, RZ ;  /* 0x0000003803007224 */ /* 0x000fce00078e02ff */
.L_x_56:
[----:B------:R-:W-:Y:S05]  /*28d0*/  BSYNC B1 ;  /* 0x0000000000017941 */ /* 0x000fea0003800000 */
.L_x_55:
[----:B------:R-:W-:Y:S01]  /*28e0*/  @!P3 IMAD R33, R33, R23, R0 ;  /* 0x000000172121b224 */ /* 0x000fe200078e0200 */
[----:B------:R-:W-:Y:S04]  /*28f0*/  BSSY B1, `(.L_x_57) ;  /* 0x0000006000017945 */ /* 0x000fe80003800000 */
[----:B------:R0:W-:Y:S01]  /*2900*/  @!P3 STG.E.U8 desc[UR36][R6.64+0x11], R33 ;  /* 0x000011210600b986 */ /* 0x0001e2000c101124 */
[----:B------:R-:W-:Y:S05]  /*2910*/  @P1 BRA `(.L_x_58) ;  /* 0x00000000000c1947 */ /* 0x000fea0003800000 */
[----:B--2---:R-:W1:Y:S02]  /*2920*/  LDG.E.U8 R57, desc[UR36][R10.64+0x10] ;  /* 0x000010240a397981 */ /* 0x004e64000c1e1100 */
[----:B-1----:R-:W-:-:S05]  /*2930*/  PRMT R3, R57, 0x8880, RZ ;  /* 0x0000888039037816 */ /* 0x002fca00000000ff */
[----:B------:R-:W-:-:S07]  /*2940*/  IMAD R0, R3, R56, RZ ;  /* 0x0000003803007224 */ /* 0x000fce00078e02ff */
.L_x_58:
[----:B------:R-:W-:Y:S05]  /*2950*/  BSYNC B1 ;  /* 0x0000000000017941 */ /* 0x000fea0003800000 */
.L_x_57:
        /* <DEDUP_REMOVED lines=13> */
.L_x_60:
[----:B------:R-:W-:Y:S05]  /*2a30*/  BSYNC B1 ;  /* 0x0000000000017941 */ /* 0x000fea0003800000 */
.L_x_59:
[----:B------:R-:W-:Y:S01]  /*2a40*/  @!P0 IMAD R35, R35, R23, R0 ;  /* 0x0000001723238224 */ /* 0x000fe200078e0200 */
[----:B------:R-:W-:Y:S04]  /*2a50*/  BSSY B1, `(.L_x_61) ;  /* 0x0000006000017945 */ /* 0x000fe80003800000 */
[----:B------:R0:W-:Y:S01]  /*2a60*/  @!P0 STG.E.U8 desc[UR36][R4.64+0x11], R35 ;  /* 0x0000112304008986 */ /* 0x0001e2000c101124 */
[----:B------:R-:W-:Y:S05]  /*2a70*/  @P4 BRA `(.L_x_62) ;  /* 0x00000000000c4947 */ /* 0x000fea0003800000 */
[----:B--2---:R-:W1:Y:S02]  /*2a80*/  LDG.E.U8 R57, desc[UR36][R8.64+0x18] ;  /* 0x0000182408397981 */ /* 0x004e64000c1e1100 */
[----:B-1----:R-:W-:-:S05]  /*2a90*/  PRMT R3, R57, 0x8880, RZ ;  /* 0x0000888039037816 */ /* 0x002fca00000000ff */
[----:B------:R-:W-:-:S07]  /*2aa0*/  IMAD R0, R3, R56, RZ ;  /* 0x0000003803007224 */ /* 0x000fce00078e02ff */
.L_x_62:
[----:B------:R-:W-:Y:S05]  /*2ab0*/  BSYNC B1 ;  /* 0x0000000000017941 */ /* 0x000fea0003800000 */
.L_x_61:
[----:B-1----:R-:W-:Y:S01]  /*2ac0*/  @!P4 IMAD R3, R36, R23, R0 ;  /* 0x000000172403c224 */ /* 0x002fe200078e0200 */
[----:B------:R-:W-:Y:S04]  /*2ad0*/  BSSY B1, `(.L_x_63) ;  /* 0x0000006000017945 */ /* 0x000fe80003800000 */
[----:B------:R1:W-:Y:S01]  /*2ae0*/  @!P4 STG.E.U8 desc[UR36][R6.64+0x18], R3 ;  /* 0x000018030600c986 */ /* 0x0003e2000c101124 */
[----:B------:R-:W-:Y:S05]  /*2af0*/  @P1 BRA `(.L_x_64) ;  /* 0x00000000000c1947 */ /* 0x000fea0003800000 */
[----:B--2---:R-:W1:Y:S02]  /*2b00*/  LDG.E.U8 R57, desc[UR36][R8.64+0x19] ;  /* 0x0000192408397981 */ /* 0x004e64000c1e1100 */
[----:B-1----:R-:W-:-:S05]  /*2b10*/  PRMT R3, R57, 0x8880, RZ ;  /* 0x0000888039037816 */ /* 0x002fca00000000ff */
[----:B------:R-:W-:-:S07]  /*2b20*/  IMAD R0, R3, R56, RZ ;  /* 0x0000003803007224 */ /* 0x000fce00078e02ff */
.L_x_64:
[----:B------:R-:W-:Y:S05]  /*2b30*/  BSYNC B1 ;  /* 0x0000000000017941 */ /* 0x000fea0003800000 */
.L_x_63:
[----:B------:R-:W-:Y:S01]  /*2b40*/  @!P1 IMAD R37, R37, R23, R0 ;  /* 0x0000001725259224 */ /* 0x000fe200078e0200 */
[----:B------:R-:W-:Y:S04]  /*2b50*/  BSSY B1, `(.L_x_65) ;  /* 0x0000006000017945 */ /* 0x000fe80003800000 */
[----:B------:R0:W-:Y:S01]  /*2b60*/  @!P1 STG.E.U8 desc[UR36][R6.64+0x19], R37 ;  /* 0x0000192506009986 */ /* 0x0001e2000c101124 */
[----:B------:R-:W-:Y:S05]  /*2b70*/  @P3 BRA `(.L_x_66) ;  /* 0x00000000000c3947 */ /* 0x000fea0003800000 */
[----:B--2---:R-:W1:Y:S02]  /*2b80*/  LDG.E.U8 R57, desc[UR36][R10.64+0x18] ;  /* 0x000018240a397981 */ /* 0x004e64000c1e1100 */
[----:B-1----:R-:W-:-:S05]  /*2b90*/  PRMT R3, R57, 0x8880, RZ ;  /* 0x0000888039037816 */ /* 0x002fca00000000ff */
[----:B------:R-:W-:-:S07]  /*2ba0*/  IMAD R0, R3, R56, RZ ;  /* 0x0000003803007224 */ /* 0x000fce00078e02ff */
.L_x_66:
[----:B------:R-:W-:Y:S05]  /*2bb0*/  BSYNC B1 ;  /* 0x0000000000017941 */ /* 0x000fea0003800000 */
.L_x_65:
        /* <DEDUP_REMOVED lines=13> */
.L_x_68:
[----:B------:R-:W-:Y:S05]  /*2c90*/  BSYNC B1 ;  /* 0x0000000000017941 */ /* 0x000fea0003800000 */
.L_x_67:
[----:B------:R-:W-:Y:S01]  /*2ca0*/  @!P2 IMAD R39, R39, R23, R0 ;  /* 0x000000172727a224 */ /* 0x000fe200078e0200 */
[----:B------:R-:W-:Y:S04]  /*2cb0*/  BSSY B1, `(.L_x_69) ;  /* 0x0000006000017945 */ /* 0x000fe80003800000 */
[----:B------:R0:W-:Y:S01]  /*2cc0*/  @!P2 STG.E.U8 desc[UR36][R4.64+0x19], R39 ;  /* 0x000019270400a986 */ /* 0x0001e2000c101124 */
[----:B------:R-:W-:Y:S05]  /*2cd0*/  @P4 BRA `(.L_x_70) ;  /* 0x00000000000c4947 */ /* 0x000fea0003800000 */
[----:B--2---:R-:W1:Y:S02]  /*2ce0*/  LDG.E.U8 R57, desc[UR36][R8.64+0x20] ;  /* 0x0000202408397981 */ /* 0x004e64000c1e1100 */
[----:B-1----:R-:W-:-:S05]  /*2cf0*/  PRMT R3, R57, 0x8880, RZ ;  /* 0x0000888039037816 */ /* 0x002fca00000000ff */
[----:B------:R-:W-:-:S07]  /*2d00*/  IMAD R0, R3, R56, RZ ;  /* 0x0000003803007224 */ /* 0x000fce00078e02ff */
.L_x_70:
[----:B------:R-:W-:Y:S05]  /*2d10*/  BSYNC B1 ;  /* 0x0000000000017941 */ /* 0x000fea0003800000 */
.L_x_69:
[----:B-1----:R-:W-:Y:S01]  /*2d20*/  @!P4 IMAD R3, R40, R23, R0 ;  /* 0x000000172803c224 */ /* 0x002fe200078e0200 */
[----:B------:R-:W-:Y:S04]  /*2d30*/  BSSY B1, `(.L_x_71) ;  /* 0x0000006000017945 */ /* 0x000fe80003800000 */
[----:B------:R1:W-:Y:S01]  /*2d40*/  @!P4 STG.E.U8 desc[UR36][R6.64+0x20], R3 ;  /* 0x000020030600c986 */ /* 0x0003e2000c101124 */
[----:B------:R-:W-:Y:S05]  /*2d50*/  @P3 BRA `(.L_x_72) ;  /* 0x00000000000c3947 */ /* 0x000fea0003800000 */
[----:B--2---:R-:W1:Y:S02]  /*2d60*/  LDG.E.U8 R57, desc[UR36][R8.64+0x21] ;  /* 0x0000212408397981 */ /* 0x004e64000c1e1100 */
[----:B-1----:R-:W-:-:S05]  /*2d70*/  PRMT R3, R57, 0x8880, RZ ;  /* 0x0000888039037816 */ /* 0x002fca00000000ff */
[----:B------:R-:W-:-:S07]  /*2d80*/  IMAD R0, R3, R56, RZ ;  /* 0x0000003803007224 */ /* 0x000fce00078e02ff */
.L_x_72:
[----:B------:R-:W-:Y:S05]  /*2d90*/  BSYNC B1 ;  /* 0x0000000000017941 */ /* 0x000fea0003800000 */
.L_x_71:
[----:B------:R-:W-:Y:S01]  /*2da0*/  @!P3 IMAD R41, R41, R23, R0 ;  /* 0x000000172929b224 */ /* 0x000fe200078e0200 */
[----:B------:R-:W-:Y:S04]  /*2db0*/  BSSY B1, `(.L_x_73) ;  /* 0x0000006000017945 */ /* 0x000fe80003800000 */
[----:B------:R0:W-:Y:S01]  /*2dc0*/  @!P3 STG.E.U8 desc[UR36][R6.64+0x21], R41 ;  /* 0x000021290600b986 */ /* 0x0001e2000c101124 */
[----:B------:R-:W-:Y:S05]  /*2dd0*/  @P1 BRA `(.L_x_74) ;  /* 0x00000000000c1947 */ /* 0x000fea0003800000 */
[----:B--2---:R-:W1:Y:S02]  /*2de0*/  LDG.E.U8 R57, desc[UR36][R10.64+0x20] ;  /* 0x000020240a397981 */ /* 0x004e64000c1e1100 */
[----:B-1----:R-:W-:-:S05]  /*2df0*/  PRMT R3, R57, 0x8880, RZ ;  /* 0x0000888039037816 */ /* 0x002fca00000000ff */
[----:B------:R-:W-:-:S07]  /*2e00*/  IMAD R0, R3, R56, RZ ;  /* 0x0000003803007224 */ /* 0x000fce00078e02ff */
.L_x_74:
[----:B------:R-:W-:Y:S05]  /*2e10*/  BSYNC B1 ;  /* 0x0000000000017941 */ /* 0x000fea0003800000 */
.L_x_73:
        /* <DEDUP_REMOVED lines=13> */
.L_x_76:
[----:B------:R-:W-:Y:S05]  /*2ef0*/  BSYNC B1 ;  /* 0x0000000000017941 */ /* 0x000fea0003800000 */
.L_x_75:
[----:B------:R-:W-:Y:S01]  /*2f00*/  @!P0 IMAD R43, R43, R23, R0 ;  /* 0x000000172b2b8224 */ /* 0x000fe200078e0200 */
[----:B------:R-:W-:Y:S04]  /*2f10*/  BSSY B1, `(.L_x_77) ;  /* 0x0000006000017945 */ /* 0x000fe80003800000 */
[----:B------:R0:W-:Y:S01]  /*2f20*/  @!P0 STG.E.U8 desc[UR36][R4.64+0x21], R43 ;  /* 0x0000212b04008986 */ /* 0x0001e2000c101124 */
[----:B------:R-:W-:Y:S05]  /*2f30*/  @P4 BRA `(.L_x_78) ;  /* 0x00000000000c4947 */ /* 0x000fea0003800000 */
[----:B--2---:R-:W1:Y:S02]  /*2f40*/  LDG.E.U8 R57, desc[UR36][R8.64+0x28] ;  /* 0x0000282408397981 */ /* 0x004e64000c1e1100 */
[----:B-1----:R-:W-:-:S05]  /*2f50*/  PRMT R3, R57, 0x8880, RZ ;  /* 0x0000888039037816 */ /* 0x002fca00000000ff */
[----:B------:R-:W-:-:S07]  /*2f60*/  IMAD R0, R3, R56, RZ ;  /* 0x0000003803007224 */ /* 0x000fce00078e02ff */
.L_x_78:
[----:B------:R-:W-:Y:S05]  /*2f70*/  BSYNC B1 ;  /* 0x0000000000017941 */ /* 0x000fea0003800000 */
.L_x_77:
[----:B-1----:R-:W-:Y:S01]  /*2f80*/  @!P4 IMAD R3, R44, R23, R0 ;  /* 0x000000172c03c224 */ /* 0x002fe200078e0200 */
[----:B------:R-:W-:Y:S04]  /*2f90*/  BSSY B1, `(.L_x_79) ;  /* 0x0000006000017945 */ /* 0x000fe80003800000 */
[----:B------:R1:W-:Y:S01]  /*2fa0*/  @!P4 STG.E.U8 desc[UR36][R6.64+0x28], R3 ;  /* 0x000028030600c986 */ /* 0x0003e2000c101124 */
[----:B------:R-:W-:Y:S05]  /*2fb0*/  @P1 BRA `(.L_x_80) ;  /* 0x00000000000c1947 */ /* 0x000fea0003800000 */
[----:B--2---:R-:W1:Y:S02]  /*2fc0*/  LDG.E.U8 R57, desc[UR36][R8.64+0x29] ;  /* 0x0000292408397981 */ /* 0x004e64000c1e1100 */
[----:B-1----:R-:W-:-:S05]  /*2fd0*/  PRMT R3, R57, 0x8880, RZ ;  /* 0x0000888039037816 */ /* 0x002fca00000000ff */
[----:B------:R-:W-:-:S07]  /*2fe0*/  IMAD R0, R3, R56, RZ ;  /* 0x0000003803007224 */ /* 0x000fce00078e02ff */
.L_x_80:
[----:B------:R-:W-:Y:S05]  /*2ff0*/  BSYNC B1 ;  /* 0x0000000000017941 */ /* 0x000fea0003800000 */
.L_x_79:
[----:B------:R-:W-:Y:S01]  /*3000*/  @!P1 IMAD R45, R45, R23, R0 ;  /* 0x000000172d2d9224 */ /* 0x000fe200078e0200 */
[----:B------:R-:W-:Y:S04]  /*3010*/  BSSY B1, `(.L_x_81) ;  /* 0x0000006000017945 */ /* 0x000fe80003800000 */
[----:B------:R0:W-:Y:S01]  /*3020*/  @!P1 STG.E.U8 desc[UR36][R6.64+0x29], R45 ;  /* 0x0000292d06009986 */ /* 0x0001e2000c101124 */
[----:B------:R-:W-:Y:S05]  /*3030*/  @P3 BRA `(.L_x_82) ;  /* 0x00000000000c3947 */ /* 0x000fea0003800000 */
[----:B--2---:R-:W1:Y:S02]  /*3040*/  LDG.E.U8 R57, desc[UR36][R10.64+0x28] ;  /* 0x000028240a397981 */ /* 0x004e64000c1e1100 */
[----:B-1----:R-:W-:-:S05]  /*3050*/  PRMT R3, R57, 0x8880, RZ ;  /* 0x0000888039037816 */ /* 0x002fca00000000ff */
[----:B------:R-:W-:-:S07]  /*3060*/  IMAD R0, R3, R56, RZ ;  /* 0x0000003803007224 */ /* 0x000fce00078e02ff */
.L_x_82:
[----:B------:R-:W-:Y:S05]  /*3070*/  BSYNC B1 ;  /* 0x0000000000017941 */ /* 0x000fea0003800000 */
.L_x_81:
        /* <DEDUP_REMOVED lines=13> */
.L_x_84:
[----:B------:R-:W-:Y:S05]  /*3150*/  BSYNC B1 ;  /* 0x0000000000017941 */ /* 0x000fea0003800000 */
.L_x_83:
[----:B------:R-:W-:Y:S01]  /*3160*/  @!P2 IMAD R47, R47, R23, R0 ;  /* 0x000000172f2fa224 */ /* 0x000fe200078e0200 */
[----:B------:R-:W-:Y:S04]  /*3170*/  BSSY B1, `(.L_x_85) ;  /* 0x0000006000017945 */ /* 0x000fe80003800000 */
[----:B------:R0:W-:Y:S01]  /*3180*/  @!P2 STG.E.U8 desc[UR36][R4.64+0x29], R47 ;  /* 0x0000292f0400a986 */ /* 0x0001e2000c101124 */
[----:B------:R-:W-:Y:S05]  /*3190*/  @P4 BRA `(.L_x_86) ;  /* 0x00000000000c4947 */ /* 0x000fea0003800000 */
[----:B--2---:R-:W1:Y:S02]  /*31a0*/  LDG.E.U8 R57, desc[UR36][R8.64+0x30] ;  /* 0x0000302408397981 */ /* 0x004e64000c1e1100 */
[----:B-1----:R-:W-:-:S05]  /*31b0*/  PRMT R3, R57, 0x8880, RZ ;  /* 0x0000888039037816 */ /* 0x002fca00000000ff */
[----:B------:R-:W-:-:S07]  /*31c0*/  IMAD R0, R3, R56, RZ ;  /* 0x0000003803007224 */ /* 0x000fce00078e02ff */
.L_x_86:
[----:B------:R-:W-:Y:S05]  /*31d0*/  BSYNC B1 ;  /* 0x0000000000017941 */ /* 0x000fea0003800000 */
.L_x_85:
[----:B-1----:R-:W-:Y:S01]  /*31e0*/  @!P4 IMAD R3, R48, R23, R0 ;  /* 0x000000173003c224 */ /* 0x002fe200078e0200 */
[----:B------:R-:W-:Y:S04]  /*31f0*/  BSSY B1, `(.L_x_87) ;  /* 0x0000006000017945 */ /* 0x000fe80003800000 */
[----:B------:R1:W-:Y:S01]  /*3200*/  @!P4 STG.E.U8 desc[UR36][R6.64+0x30], R3 ;  /* 0x000030030600c986 */ /* 0x0003e2000c101124 */
[----:B------:R-:W-:Y:S05]  /*3210*/  @P3 BRA `(.L_x_88) ;  /* 0x00000000000c3947 */ /* 0x000fea0003800000 */
[----:B--2---:R-:W1:Y:S02]  /*3220*/  LDG.E.U8 R57, desc[UR36][R8.64+0x31] ;  /* 0x0000312408397981 */ /* 0x004e64000c1e1100 */
[----:B-1----:R-:W-:-:S05]  /*3230*/  PRMT R3, R57, 0x8880, RZ ;  /* 0x0000888039037816 */ /* 0x002fca00000000ff */
[----:B------:R-:W-:-:S07]  /*3240*/  IMAD R0, R3, R56, RZ ;  /* 0x0000003803007224 */ /* 0x000fce00078e02ff */
.L_x_88:
[----:B------:R-:W-:Y:S05]  /*3250*/  BSYNC B1 ;  /* 0x0000000000017941 */ /* 0x000fea0003800000 */
.L_x_87:
[----:B------:R-:W-:Y:S01]  /*3260*/  @!P3 IMAD R49, R49, R23, R0 ;  /* 0x000000173131b224 */ /* 0x000fe200078e0200 */
[----:B------:R-:W-:Y:S04]  /*3270*/  BSSY B1, `(.L_x_89) ;  /* 0x0000006000017945 */ /* 0x000fe80003800000 */
[----:B------:R0:W-:Y:S01]  /*3280*/  @!P3 STG.E.U8 desc[UR36][R6.64+0x31], R49 ;  /* 0x000031310600b986 */ /* 0x0001e2000c101124 */
[----:B------:R-:W-:Y:S05]  /*3290*/  @P1 BRA `(.L_x_90) ;  /* 0x00000000000c1947 */ /* 0x000fea0003800000 */
[----:B--2---:R-:W1:Y:S02]  /*32a0*/  LDG.E.U8 R57, desc[UR36][R10.64+0x30] ;  /* 0x000030240a397981 */ /* 0x004e64000c1e1100 */
[----:B-1----:R-:W-:-:S05]  /*32b0*/  PRMT R3, R57, 0x8880, RZ ;  /* 0x0000888039037816 */ /* 0x002fca00000000ff */
[----:B------:R-:W-:-:S07]  /*32c0*/  IMAD R0, R3, R56, RZ ;  /* 0x0000003803007224 */ /* 0x000fce00078e02ff */
.L_x_90:
[----:B------:R-:W-:Y:S05]  /*32d0*/  BSYNC B1 ;  /* 0x0000000000017941 */ /* 0x000fea0003800000 */
.L_x_89:
        /* <DEDUP_REMOVED lines=13> */
.L_x_92:
[----:B------:R-:W-:Y:S05]  /*33b0*/  BSYNC B1 ;  /* 0x0000000000017941 */ /* 0x000fea0003800000 */
.L_x_91:
[----:B------:R-:W-:Y:S01]  /*33c0*/  @!P0 IMAD R51, R51, R23, R0 ;  /* 0x0000001733338224 */ /* 0x000fe200078e0200 */
[----:B------:R-:W-:Y:S04]  /*33d0*/  BSSY B1, `(.L_x_93) ;  /* 0x0000006000017945 */ /* 0x000fe80003800000 */
[----:B------:R0:W-:Y:S01]  /*33e0*/  @!P0 STG.E.U8 desc[UR36][R4.64+0x31], R51 ;  /* 0x0000313304008986 */ /* 0x0001e2000c101124 */
[----:B------:R-:W-:Y:S05]  /*33f0*/  @P4 BRA `(.L_x_94) ;  /* 0x00000000000c4947 */ /* 0x000fea0003800000 */
[----:B--2---:R-:W1:Y:S02]  /*3400*/  LDG.E.U8 R57, desc[UR36][R8.64+0x38] ;  /* 0x0000382408397981 */ /* 0x004e64000c1e1100 */
[----:B-1----:R-:W-:-:S05]  /*3410*/  PRMT R3, R57, 0x8880, RZ ;  /* 0x0000888039037816 */ /* 0x002fca00000000ff */
[----:B------:R-:W-:-:S07]  /*3420*/  IMAD R0, R3, R56, RZ ;  /* 0x0000003803007224 */ /* 0x000fce00078e02ff */
.L_x_94:
[----:B------:R-:W-:Y:S05]  /*3430*/  BSYNC B1 ;  /* 0x0000000000017941 */ /* 0x000fea0003800000 */
.L_x_93:
[----:B-1----:R-:W-:Y:S01]  /*3440*/  @!P4 IMAD R3, R52, R23, R0 ;  /* 0x000000173403c224 */ /* 0x002fe200078e0200 */
[----:B------:R-:W-:Y:S04]  /*3450*/  BSSY B1, `(.L_x_95) ;  /* 0x0000006000017945 */ /* 0x000fe80003800000 */
[----:B------:R1:W-:Y:S01]  /*3460*/  @!P4 STG.E.U8 desc[UR36][R6.64+0x38], R3 ;  /* 0x000038030600c986 */ /* 0x0003e2000c101124 */
[----:B------:R-:W-:Y:S05]  /*3470*/  @P1 BRA `(.L_x_96) ;  /* 0x00000000000c1947 */ /* 0x000fea0003800000 */
[----:B--2---:R-:W1:Y:S02]  /*3480*/  LDG.E.U8 R57, desc[UR36][R8.64+0x39] ;  /* 0x0000392408397981 */ /* 0x004e64000c1e1100 */
[----:B-1----:R-:W-:-:S05]  /*3490*/  PRMT R3, R57, 0x8880, RZ ;  /* 0x0000888039037816 */ /* 0x002fca00000000ff */
[----:B------:R-:W-:-:S07]  /*34a0*/  IMAD R0, R3, R56, RZ ;  /* 0x0000003803007224 */ /* 0x000fce00078e02ff */
.L_x_96:
[----:B------:R-:W-:Y:S05]  /*34b0*/  BSYNC B1 ;  /* 0x0000000000017941 */ /* 0x000fea0003800000 */
.L_x_95:
[----:B------:R-:W-:Y:S01]  /*34c0*/  @!P1 IMAD R53, R53, R23, R0 ;  /* 0x0000001735359224 */ /* 0x000fe200078e0200 */
[----:B------:R-:W-:Y:S04]  /*34d0*/  BSSY B1, `(.L_x_97) ;  /* 0x0000006000017945 */ /* 0x000fe80003800000 */
[----:B------:R0:W-:Y:S01]  /*34e0*/  @!P1 STG.E.U8 desc[UR36][R6.64+0x39], R53 ;  /* 0x0000393506009986 */ /* 0x0001e2000c101124 */
[----:B------:R-:W-:Y:S05]  /*34f0*/  @P3 BRA `(.L_x_98) ;  /* 0x00000000000c3947 */ /* 0x000fea0003800000 */
[----:B--2---:R-:W1:Y:S02]  /*3500*/  LDG.E.U8 R57, desc[UR36][R10.64+0x38] ;  /* 0x000038240a397981 */ /* 0x004e64000c1e1100 */
[----:B-1----:R-:W-:-:S05]  /*3510*/  PRMT R3, R57, 0x8880, RZ ;  /* 0x0000888039037816 */ /* 0x002fca00000000ff */
[----:B------:R-:W-:-:S07]  /*3520*/  IMAD R0, R3, R56, RZ ;  /* 0x0000003803007224 */ /* 0x000fce00078e02ff */
.L_x_98:
[----:B------:R-:W-:Y:S05]  /*3530*/  BSYNC B1 ;  /* 0x0000000000017941 */ /* 0x000fea0003800000 */
.L_x_97:
[----:B-1----:R-:W-:Y:S01]  /*3540*/  @!P3 IMAD R3, R54, R23, R0 ;  /* 0x000000173603b224 */ /* 0x002fe200078e0200 */
[----:B------:R-:W-:Y:S01]  /*3550*/  ISETP.LT.OR P2, PT, R60, 0x9, !P2 ;  /* 0x000000093c00780c */ /* 0x000fe20005741670 */
[----:B------:R-:W-:Y:S03]  /*3560*/  BSSY B1, `(.L_x_99) ;  /* 0x0000006000017945 */ /* 0x000fe60003800000 */
[----:B------:R1:W-:Y:S09]  /*3570*/  @!P3 STG.E.U8 desc[UR36][R4.64+0x38], R3 ;  /* 0x000038030400b986 */ /* 0x0003f2000c101124 */
[----:B------:R-:W-:Y:S05]  /*3580*/  @P2 BRA `(.L_x_100) ;  /* 0x00000000000c2947 */ /* 0x000fea0003800000 */
[----:B--2---:R-:W1:Y:S02]  /*3590*/  LDG.E.U8 R57, desc[UR36][R10.64+0x39] ;  /* 0x000039240a397981 */ /* 0x004e64000c1e1100 */
[----:B-1----:R-:W-:-:S05]  /*35a0*/  PRMT R3, R57, 0x8880, RZ ;  /* 0x0000888039037816 */ /* 0x002fca00000000ff */
[----:B------:R-:W-:-:S07]  /*35b0*/  IMAD R0, R3, R56, RZ ;  /* 0x0000003803007224 */ /* 0x000fce00078e02ff */
.L_x_100:
[----:B------:R-:W-:Y:S05]  /*35c0*/  BSYNC B1 ;  /* 0x0000000000017941 */ /* 0x000fea0003800000 */
.L_x_99:
[----:B------:R-:W-:Y:S01]  /*35d0*/  IMAD R55, R55, R23, R0 ;  /* 0x0000001737377224 */ /* 0x000fe200078e0200 */
[----:B------:R-:W-:Y:S06]  /*35e0*/  @P2 BRA `(.L_x_101) ;  /* 0x0000000400c82947 */ /* 0x000fec0003800000 */
[----:B------:R0:W-:Y:S01]  /*35f0*/  STG.E.U8 desc[UR36][R4.64+0x39], R55 ;  /* 0x0000393704007986 */ /* 0x0001e2000c101124 */
[----:B------:R-:W-:Y:S05]  /*3600*/  BRA `(.L_x_101) ;  /* 0x0000000400c07947 */ /* 0x000fea0003800000 */
.L_x_36:
[C---:B------:R-:W-:Y:S02]  /*3610*/  ISETP.GE.AND P0, PT, R64.reuse, 0x2, PT ;  /* 0x000000024000780c */ /* 0x040fe40003f06270 */
[----:B------:R-:W-:Y:S02]  /*3620*/  ISETP.GE.AND P2, PT, R64, 0x1, PT ;  /* 0x000000014000780c */ /* 0x000fe40003f46270 */
[C---:B------:R-:W-:Y:S02]  /*3630*/  ISETP.LT.OR P3, PT, R60.reuse, 0x1, !P0 ;  /* 0x000000013c00780c */ /* 0x040fe40004761670 */
[C---:B------:R-:W-:Y:S02]  /*3640*/  ISETP.LT.OR P1, PT, R60.reuse, 0x1, !P2 ;  /* 0x000000013c00780c */ /* 0x040fe40005721670 */
[C---:B------:R-:W-:Y:S02]  /*3650*/  ISETP.LT.OR P2, PT, R60.reuse, 0x9, !P2 ;  /* 0x000000093c00780c */ /* 0x040fe40005741670 */
[----:B------:R-:W-:-:S07]  /*3660*/  ISETP.LT.OR P0, PT, R60, 0x9, !P0 ;  /* 0x000000093c00780c */ /* 0x000fce0004701670 */
[-C--:B------:R-:W-:Y:S02]  /*3670*/  @!P3 IMAD R25, R25, R23.reuse, RZ ;  /* 0x000000171919b224 */ /* 0x080fe400078e02ff */
[-C--:B------:R-:W-:Y:S02]  /*3680*/  @!P1 IMAD R3, R24, R23.reuse, RZ ;  /* 0x0000001718039224 */ /* 0x080fe400078e02ff */
[-C--:B------:R-:W-:Y:S01]  /*3690*/  @!P2 IMAD R9, R26, R23.reuse, RZ ;  /* 0x000000171a09a224 */ /* 0x080fe200078e02ff */
[----:B------:R-:W-:Y:S01]  /*36a0*/  @!P3 STG.E.U8 desc[UR36][R6.64+0x1], R25 ;  /* 0x000001190600b986 */ /* 0x000fe2000c101124 */
[C---:B------:R-:W-:Y:S01]  /*36b0*/  ISETP.GE.AND P3, PT, R64.reuse, 0x9, PT ;  /* 0x000000094000780c */ /* 0x040fe20003f66270 */
[----:B------:R-:W-:Y:S02]  /*36c0*/  @!P0 IMAD R27, R27, R23, RZ ;  /* 0x000000171b1b8224 */ /* 0x000fe400078e02ff */
[----:B------:R0:W-:Y:S01]  /*36d0*/  @!P1 STG.E.U8 desc[UR36][R6.64], R3 ;  /* 0x0000000306009986 */ /* 0x0001e2000c101124 */
[----:B------:R-:W-:-:S03]  /*36e0*/  ISETP.GE.AND P1, PT, R64, 0xa, PT ;  /* 0x0000000a4000780c */ /* 0x000fc60003f26270 */
[----:B------:R1:W-:Y:S01]  /*36f0*/  @!P2 STG.E.U8 desc[UR36][R4.64], R9 ;  /* 0x000000090400a986 */ /* 0x0003e2000c101124 */
[C---:B------:R-:W-:Y:S02]  /*3700*/  ISETP.LT.OR P2, PT, R60.reuse, 0x1, !P3 ;  /* 0x000000013c00780c */ /* 0x040fe40005f41670 */
[C---:B------:R-:W-:Y:S01]  /*3710*/  ISETP.LT.OR P4, PT, R60.reuse, 0x1, !P1 ;  /* 0x000000013c00780c */ /* 0x040fe20004f81670 */
[----:B------:R-:W-:Y:S01]  /*3720*/  @!P0 STG.E.U8 desc[UR36][R4.64+0x1], R27 ;  /* 0x0000011b04008986 */ /* 0x000fe2000c101124 */
[----:B------:R-:W-:Y:S02]  /*3730*/  ISETP.LT.OR P3, PT, R60, 0x9, !P3 ;  /* 0x000000093c00780c */ /* 0x000fe40005f61670 */
[----:B------:R-:W-:Y:S02]  /*3740*/  ISETP.GE.AND P0, PT, R64, 0x12, PT ;  /* 0x000000124000780c */ /* 0x000fe40003f06270 */
[----:B------:R-:W-:-:S05]  /*3750*/  ISETP.LT.OR P1, PT, R60, 0x9, !P1 ;  /* 0x000000093c00780c */ /* 0x000fca0004f21670 */
[-C--:B------:R-:W-:Y:S02]  /*3760*/  @!P2 IMAD R11, R28, R23.reuse, RZ ;  /* 0x000000171c0ba224 */ /* 0x080fe400078e02ff */
[-C--:B------:R-:W-:Y:S02]  /*3770*/  @!P4 IMAD R29, R29, R23.reuse, RZ ;  /* 0x000000171d1dc224 */ /* 0x080fe400078e02ff */
[-C--:B0-----:R-:W-:Y:S01]  /*3780*/  @!P3 IMAD R3, R30, R23.reuse, RZ ;  /* 0x000000171e03b224 */ /* 0x081fe200078e02ff */
[----:B------:R0:W-:Y:S01]  /*3790*/  @!P2 STG.E.U8 desc[UR36][R6.64+0x8], R11 ;  /* 0x0000080b0600a986 */ /* 0x0001e2000c101124 */
[----:B------:R-:W-:Y:S02]  /*37a0*/  ISETP.GE.AND P2, PT, R64, 0x11, PT ;  /* 0x000000114000780c */ /* 0x000fe40003f46270 */
[----:B------:R-:W-:Y:S01]  /*37b0*/  @!P1 IMAD R31, R31, R23, RZ ;  /* 0x000000171f1f9224 */ /* 0x000fe200078e02ff */
[----:B------:R-:W-:Y:S01]  /*37c0*/  @!P4 STG.E.U8 desc[UR36][R6.64+0x9], R29 ;  /* 0x0000091d0600c986 */ /* 0x000fe2000c101124 */
[----:B------:R-:W-:-:S02]  /*37d0*/  ISETP.LT.OR P4, PT, R60, 0x1, !P0 ;  /* 0x000000013c00780c */ /* 0x000fc40004781670 */
[C---:B------:R-:W-:Y:S01]  /*37e0*/  ISETP.LT.OR P0, PT, R60.reuse, 0x9, !P0 ;  /* 0x000000093c00780c */ /* 0x040fe20004701670 */
[----:B------:R3:W-:Y:S01]  /*37f0*/  @!P3 STG.E.U8 desc[UR36][R4.64+0x8], R3 ;  /* 0x000008030400b986 */ /* 0x0007e2000c101124 */
[C---:B------:R-:W-:Y:S02]  /*3800*/  ISETP.LT.OR P3, PT, R60.reuse, 0x1, !P2 ;  /* 0x000000013c00780c */ /* 0x040fe40005761670 */
[----:B------:R-:W-:Y:S01]  /*3810*/  ISETP.LT.OR P2, PT, R60, 0x9, !P2 ;  /* 0x000000093c00780c */ /* 0x000fe20005741670 */
[----:B------:R-:W-:Y:S01]  /*3820*/  @!P1 STG.E.U8 desc[UR36][R4.64+0x9], R31 ;  /* 0x0000091f04009986 */ /* 0x000fe2000c101124 */
[----:B------:R-:W-:-:S05]  /*3830*/  ISETP.GE.AND P1, PT, R64, 0x1a, PT ;  /* 0x0000001a4000780c */ /* 0x000fca0003f26270 */
[-C--:B------:R-:W-:Y:S02]  /*3840*/  @!P4 IMAD R33, R33, R23.reuse, RZ ;  /* 0x000000172121c224 */ /* 0x080fe400078e02ff */
[-C--:B------:R-:W-:Y:S02]  /*3850*/  @!P0 IMAD R35, R35, R23.reuse, RZ ;  /* 0x0000001723238224 */ /* 0x080fe400078e02ff */
[-C--:B-1----:R-:W-:Y:S01]  /*3860*/  @!P3 IMAD R9, R32, R23.reuse, RZ ;  /* 0x000000172009b224 */ /* 0x082fe200078e02ff */
[----:B------:R-:W-:Y:S01]  /*3870*/  @!P4 STG.E.U8 desc[UR36][R6.64+0x11], R33 ;  /* 0x000011210600c986 */ /* 0x000fe2000c101124 */
[----:B0-----:R-:W-:Y:S01]  /*3880*/  @!P2 IMAD R11, R34, R23, RZ ;  /* 0x00000017220ba224 */ /* 0x001fe200078e02ff */
[----:B------:R-:W-:Y:S02]  /*3890*/  ISETP.LT.OR P4, PT, R60, 0x1, !P1 ;  /* 0x000000013c00780c */ /* 0x000fe40004f81670 */
[----:B------:R0:W-:Y:S01]  /*38a0*/  @!P3 STG.E.U8 desc[UR36][R6.64+0x10], R9 ;  /* 0x000010090600b986 */ /* 0x0001e2000c101124 */
[----:B------:R-:W-:-:S02]  /*38b0*/  ISETP.GE.AND P3, PT, R64, 0x19, PT ;  /* 0x000000194000780c */ /* 0x000fc40003f66270 */
[C---:B------:R-:W-:Y:S01]  /*38c0*/  ISETP.LT.OR P1, PT, R60.reuse, 0x9, !P1 ;  /* 0x000000093c00780c */ /* 0x040fe20004f21670 */
[----:B------:R1:W-:Y:S01]  /*38d0*/  @!P2 STG.E.U8 desc[UR36][R4.64+0x10], R11 ;  /* 0x0000100b0400a986 */ /* 0x0003e2000c101124 */
[C---:B------:R-:W-:Y:S02]  /*38e0*/  ISETP.LT.OR P2, PT, R60.reuse, 0x1, !P3 ;  /* 0x000000013c00780c */ /* 0x040fe40005f41670 */
[----:B------:R-:W-:Y:S01]  /*38f0*/  ISETP.LT.OR P3, PT, R60, 0x9, !P3 ;  /* 0x000000093c00780c */ /* 0x000fe20005f61670 */
[----:B------:R-:W-:Y:S01]  /*3900*/  @!P0 STG.E.U8 desc[UR36][R4.64+0x11], R35 ;  /* 0x0000112304008986 */ /* 0x000fe2000c101124 */
[----:B------:R-:W-:Y:S02]  /*3910*/  ISETP.GE.AND P0, PT, R64, 0x22, PT ;  /* 0x000000224000780c */ /* 0x000fe40003f06270 */
[----:B------:R-:W-:-:S05]  /*3920*/  @!P4 IMAD R37, R37, R23, RZ ;  /* 0x000000172525c224 */ /* 0x000fca00078e02ff */
[----:B------:R-:W-:Y:S01]  /*3930*/  @!P4 STG.E.U8 desc[UR36][R6.64+0x19], R37 ;  /* 0x000019250600c986 */ /* 0x000fe2000c101124 */
[-C--:B------:R-:W-:Y:S02]  /*3940*/  @!P1 IMAD R39, R39, R23.reuse, RZ ;  /* 0x0000001727279224 */ /* 0x080fe400078e02ff */
[-C--:B---3--:R-:W-:Y:S02]  /*3950*/  @!P2 IMAD R3, R36, R23.reuse, RZ ;  /* 0x000000172403a224 */ /* 0x088fe400078e02ff */
[----:B0-----:R-:W-:-:S03]  /*3960*/  @!P3 IMAD R9, R38, R23, RZ ;  /* 0x000000172609b224 */ /* 0x001fc600078e02ff */
[----:B------:R0:W-:Y:S01]  /*3970*/  @!P2 STG.E.U8 desc[UR36][R6.64+0x18], R3 ;  /* 0x000018030600a986 */ /* 0x0001e2000c101124 */
[----:B------:R-:W-:-:S03]  /*3980*/  ISETP.GE.AND P2, PT, R64, 0x21, PT ;  /* 0x000000214000780c */ /* 0x000fc60003f46270 */
[----:B------:R3:W-:Y:S01]  /*3990*/  @!P3 STG.E.U8 desc[UR36][R4.64+0x18], R9 ;  /* 0x000018090400b986 */ /* 0x0007e2000c101124 */
[C---:B------:R-:W-:Y:S02]  /*39a0*/  ISETP.LT.OR P3, PT, R60.reuse, 0x1, !P0 ;  /* 0x000000013c00780c */ /* 0x040fe40004761670 */
[C---:B------:R-:W-:Y:S01]  /*39b0*/  ISETP.LT.OR P4, PT, R60.reuse, 0x1, !P2 ;  /* 0x000000013c00780c */ /* 0x040fe20005781670 */
[----:B------:R-:W-:Y:S01]  /*39c0*/  @!P1 STG.E.U8 desc[UR36][R4.64+0x19], R39 ;  /* 0x0000192704009986 */ /* 0x000fe2000c101124 */
[----:B------:R-:W-:Y:S02]  /*39d0*/  ISETP.LT.OR P2, PT, R60, 0x9, !P2 ;  /* 0x000000093c00780c */ /* 0x000fe40005741670 */
[----:B------:R-:W-:-:S07]  /*39e0*/  ISETP.GE.AND P1, PT, R64, 0x29, PT ;  /* 0x000000294000780c */ /* 0x000fce0003f26270 */
[-C--:B------:R-:W-:Y:S02]  /*39f0*/  @!P3 IMAD R41, R41, R23.reuse, RZ ;  /* 0x000000172929b224 */ /* 0x080fe400078e02ff */
[-C--:B-1----:R-:W-:Y:S02]  /*3a00*/  @!P4 IMAD R11, R40, R23.reuse, RZ ;  /* 0x00000017280bc224 */ /* 0x082fe400078e02ff */
[----:B0-----:R-:W-:Y:S01]  /*3a10*/  @!P2 IMAD R3, R42, R23, RZ ;  /* 0x000000172a03a224 */ /* 0x001fe200078e02ff */
[----:B------:R-:W-:Y:S01]  /*3a20*/  @!P3 STG.E.U8 desc[UR36][R6.64+0x21], R41 ;  /* 0x000021290600b986 */ /* 0x000fe2000c101124 */
[----:B------:R-:W-:Y:S02]  /*3a30*/  ISETP.LT.OR P3, PT, R60, 0x9, !P0 ;  /* 0x000000093c00780c */ /* 0x000fe40004761670 */
[----:B------:R-:W-:Y:S01]  /*3a40*/  ISETP.GE.AND P0, PT, R64, 0x2a, PT ;  /* 0x0000002a4000780c */ /* 0x000fe20003f06270 */
[----:B------:R0:W-:Y:S01]  /*3a50*/  @!P4 STG.E.U8 desc[UR36][R6.64+0x20], R11 ;  /* 0x0000200b0600c986 */ /* 0x0001e2000c101124 */
[----:B------:R-:W-:-:S02]  /*3a60*/  ISETP.LT.OR P4, PT, R60, 0x1, !P1 ;  /* 0x000000013c00780c */ /* 0x000fc40004f81670 */
[C---:B------:R-:W-:Y:S01]  /*3a70*/  ISETP.LT.OR P1, PT, R60.reuse, 0x9, !P1 ;  /* 0x000000093c00780c */ /* 0x040fe20004f21670 */
[----:B------:R1:W-:Y:S01]  /*3a80*/  @!P2 STG.E.U8 desc[UR36][R4.64+0x20], R3 ;  /* 0x000020030400a986 */ /* 0x0003e2000c101124 */
[C---:B------:R-:W-:Y:S02]  /*3a90*/  ISETP.LT.OR P2, PT, R60.reuse, 0x1, !P0 ;  /* 0x000000013c00780c */ /* 0x040fe40004741670 */
[----:B------:R-:W-:-:S03]  /*3aa0*/  ISETP.LT.OR P0, PT, R60, 0x9, !P0 ;  /* 0x000000093c00780c */ /* 0x000fc60004701670 */
[----:B------:R-:W-:-:S04]  /*3ab0*/  @!P3 IMAD R43, R43, R23, RZ ;  /* 0x000000172b2bb224 */ /* 0x000fc800078e02ff */
[-C--:B---3--:R-:W-:Y:S01]  /*3ac0*/  @!P4 IMAD R9, R44, R23.reuse, RZ ;  /* 0x000000172c09c224 */ /* 0x088fe200078e02ff */
[----:B------:R-:W-:Y:S01]  /*3ad0*/  @!P3 STG.E.U8 desc[UR36][R4.64+0x21], R43 ;  /* 0x0000212b0400b986 */ /* 0x000fe2000c101124 */
[----:B------:R-:W-:Y:S01]  /*3ae0*/  ISETP.GE.AND P3, PT, R64, 0x31, PT ;  /* 0x000000314000780c */ /* 0x000fe20003f66270 */
[-C--:B0-----:R-:W-:Y:S02]  /*3af0*/  @!P1 IMAD R11, R46, R23.reuse, RZ ;  /* 0x000000172e0b9224 */ /* 0x081fe400078e02ff */
[-C--:B------:R-:W-:Y:S01]  /*3b00*/  @!P2 IMAD R45, R45, R23.reuse, RZ ;  /* 0x000000172d2da224 */ /* 0x080fe200078e02ff */
[----:B------:R0:W-:Y:S01]  /*3b10*/  @!P4 STG.E.U8 desc[UR36][R6.64+0x28], R9 ;  /* 0x000028090600c986 */ /* 0x0001e2000c101124 */
[C---:B------:R-:W-:Y:S01]  /*3b20*/  ISETP.LT.OR P4, PT, R60.reuse, 0x1, !P3 ;  /* 0x000000013c00780c */ /* 0x040fe20005f81670 */
[----:B------:R-:W-:Y:S01]  /*3b30*/  @!P0 IMAD R47, R47, R23, RZ ;  /* 0x000000172f2f8224 */ /* 0x000fe200078e02ff */
[----:B------:R-:W-:Y:S01]  /*3b40*/  ISETP.LT.OR P3, PT, R60, 0x9, !P3 ;  /* 0x000000093c00780c */ /* 0x000fe20005f61670 */
[----:B------:R-:W-:Y:S01]  /*3b50*/  @!P2 STG.E.U8 desc[UR36][R6.64+0x29], R45 ;  /* 0x0000292d0600a986 */ /* 0x000fe2000c101124 */
[----:B------:R-:W-:-:S03]  /*3b60*/  ISETP.GE.AND P2, PT, R64, 0x32, PT ;  /* 0x000000324000780c */ /* 0x000fc60003f46270 */
[----:B------:R-:W-:Y:S01]  /*3b70*/  @!P1 STG.E.U8 desc[UR36][R4.64+0x28], R11 ;  /* 0x0000280b04009986 */ /* 0x000fe2000c101124 */
[C---:B------:R-:W-:Y:S02]  /*3b80*/  ISETP.LT.OR P1, PT, R60.reuse, 0x1, !P2 ;  /* 0x000000013c00780c */ /* 0x040fe40005721670 */
[----:B------:R-:W-:Y:S01]  /*3b90*/  ISETP.LT.OR P2, PT, R60, 0x9, !P2 ;  /* 0x000000093c00780c */ /* 0x000fe20005741670 */
[----:B------:R-:W-:Y:S01]  /*3ba0*/  @!P0 STG.E.U8 desc[UR36][R4.64+0x29], R47 ;  /* 0x0000292f04008986 */ /* 0x000fe2000c101124 */
[----:B------:R-:W-:Y:S01]  /*3bb0*/  ISETP.GE.AND P0, PT, R64, 0x3a, PT ;  /* 0x0000003a4000780c */ /* 0x000fe20003f06270 */
[-C--:B-1----:R-:W-:Y:S02]  /*3bc0*/  @!P4 IMAD R3, R48, R23.reuse, RZ ;  /* 0x000000173003c224 */ /* 0x082fe400078e02ff */
[----:B0-----:R-:W-:-:S03]  /*3bd0*/  @!P3 IMAD R9, R50, R23, RZ ;  /* 0x000000173209b224 */ /* 0x001fc600078e02ff */
[----:B------:R0:W-:Y:S01]  /*3be0*/  @!P4 STG.E.U8 desc[UR36][R6.64+0x30], R3 ;  /* 0x000030030600c986 */ /* 0x0001e2000c101124 */
[----:B------:R-:W-:Y:S02]  /*3bf0*/  ISETP.GE.AND P4, PT, R64, 0x39, PT ;  /* 0x000000394000780c */ /* 0x000fe40003f86270 */
[-C--:B------:R-:W-:Y:S02]  /*3c00*/  @!P1 IMAD R49, R49, R23.reuse, RZ ;  /* 0x0000001731319224 */ /* 0x080fe400078e02ff */
[----:B------:R-:W-:-:S03]  /*3c10*/  @!P2 IMAD R51, R51, R23, RZ ;  /* 0x000000173333a224 */ /* 0x000fc600078e02ff */
[----:B------:R1:W-:Y:S01]  /*3c20*/  @!P1 STG.E.U8 desc[UR36][R6.64+0x31], R49 ;  /* 0x0000313106009986 */ /* 0x0003e2000c101124 */
[C---:B------:R-:W-:Y:S02]  /*3c30*/  ISETP.LT.OR P1, PT, R60.reuse, 0x1, !P0 ;  /* 0x000000013c00780c */ /* 0x040fe40004721670 */
[C---:B------:R-:W-:Y:S01]  /*3c40*/  ISETP.LT.OR P0, PT, R60.reuse, 0x9, !P0 ;  /* 0x000000093c00780c */ /* 0x040fe20004701670 */
[----:B------:R1:W-:Y:S01]  /*3c50*/  @!P3 STG.E.U8 desc[UR36][R4.64+0x30], R9 ;  /* 0x000030090400b986 */ /* 0x0003e2000c101124 */
[C---:B------:R-:W-:Y:S02]  /*3c60*/  ISETP.LT.OR P3, PT, R60.reuse, 0x1, !P4 ;  /* 0x000000013c00780c */ /* 0x040fe40006761670 */
[----:B------:R-:W-:Y:S01]  /*3c70*/  ISETP.LT.OR P4, PT, R60, 0x9, !P4 ;  /* 0x000000093c00780c */ /* 0x000fe20006781670 */
[----:B------:R1:W-:Y:S06]  /*3c80*/  @!P2 STG.E.U8 desc[UR36][R4.64+0x31], R51 ;  /* 0x000031330400a986 */ /* 0x0003ec000c101124 */
[----:B------:R-:W-:-:S02]  /*3c90*/  @!P1 IMAD R53, R53, R23, RZ ;  /* 0x0000001735359224 */ /* 0x000fc400078e02ff */
[-C--:B------:R-:W-:Y:S02]  /*3ca0*/  @!P0 IMAD R55, R55, R23.reuse, RZ ;  /* 0x0000001737378224 */ /* 0x080fe400078e02ff */
[-C--:B0-----:R-:W-:Y:S01]  /*3cb0*/  @!P3 IMAD R3, R52, R23.reuse, RZ ;  /* 0x000000173403b224 */ /* 0x081fe200078e02ff */
[----:B------:R1:W-:Y:S01]  /*3cc0*/  @!P1 STG.E.U8 desc[UR36][R6.64+0x39], R53 ;  /* 0x0000393506009986 */ /* 0x0003e2000c101124 */
[----:B------:R-:W-:-:S03]  /*3cd0*/  @!P4 IMAD R11, R54, R23, RZ ;  /* 0x00000017360bc224 */ /* 0x000fc600078e02ff */
[----:B------:R1:W-:Y:S04]  /*3ce0*/  @!P3 STG.E.U8 desc[UR36][R6.64+0x38], R3 ;  /* 0x000038030600b986 */ /* 0x0003e8000c101124 */
[----:B------:R1:W-:Y:S04]  /*3cf0*/  @!P4 STG.E.U8 desc[UR36][R4.64+0x38], R11 ;  /* 0x0000380b0400c986 */ /* 0x0003e8000c101124 */
[----:B------:R1:W-:Y:S02]  /*3d00*/  @!P0 STG.E.U8 desc[UR36][R4.64+0x39], R55 ;  /* 0x0000393704008986 */ /* 0x0003e4000c101124 */
.L_x_101:
[----:B------:R-:W-:Y:S05]  /*3d10*/  BSYNC B0 ;  /* 0x0000000000007941 */ /* 0x000fea0003800000 */
.L_x_35:
[----:B------:R-:W-:Y:S01]  /*3d20*/  ULDC UR4, c[0x0][0xc] ;  /* 0x0000030000047ab9 */ /* 0x000fe20000000800 */
[----:B------:R-:W-:Y:S01]  /*3d30*/  ULDC UR5, c[0x0][0x10] ;  /* 0x0000040000057ab9 */ /* 0x000fe20000000800 */
[----:B-1----:R-:W1:Y:S01]  /*3d40*/  LDC R3, c[0x0][0x14] ;  /* 0x00000500ff037b82 */ /* 0x002e620000000800 */
[----:B------:R-:W-:Y:S01]  /*3d50*/  UIMAD.WIDE.U32 UR4, UR4, UR5, URZ ;  /* 0x00000005040472a5 */ /* 0x000fe2000f8e003f */
[----:B------:R-:W-:Y:S01]  /*3d60*/  PRMT R0, RZ, 0x7610, R0 ;  /* 0x00007610ff007816 */ /* 0x000fe20000000000 */
[----:B------:R-:W-:Y:S02]  /*3d70*/  IMAD.MOV.U32 R60, RZ, RZ, -0x1 ;  /* 0xffffffffff3c7424 */ /* 0x000fe400078e00ff */
[----:B------:R-:W-:Y:S02]  /*3d80*/  IMAD.MOV.U32 R61, RZ, RZ, -0x1 ;  /* 0xffffffffff3d7424 */ /* 0x000fe400078e00ff */
[----:B-1----:R-:W-:-:S04]  /*3d90*/  IMAD.WIDE.U32 R16, R3, UR4, R16 ;  /* 0x0000000403107c25 */ /* 0x002fc8000f8e0010 */
[----:B------:R-:W-:Y:S01]  /*3da0*/  IMAD R3, R3, UR5, RZ ;  /* 0x0000000503037c24 */ /* 0x000fe2000f8e02ff */
[----:B------:R-:W-:Y:S02]  /*3db0*/  ULDC.64 UR4, c[0x0][0x650] ;  /* 0x0001940000047ab9 */ /* 0x000fe40000000a00 */
[----:B------:R-:W-:Y:S01]  /*3dc0*/  ISETP.GE.U32.AND P0, PT, R16, UR4, PT ;  /* 0x0000000410007c0c */ /* 0x000fe2000bf06070 */
[----:B------:R-:W-:-:S05]  /*3dd0*/  IMAD.IADD R17, R17, 0x1, R3 ;  /* 0x0000000111117824 */ /* 0x000fca00078e0203 */
[----:B------:R-:W-:-:S13]  /*3de0*/  ISETP.GE.U32.AND.EX P0, PT, R17, UR5, PT, P0 ;  /* 0x0000000511007c0c */ /* 0x000fda000bf06100 */
[----:B------:R-:W-:Y:S05]  /*3df0*/  @P0 BRA `(.L_x_102) ;  /* 0x0000000400640947 */ /* 0x000fea0003800000 */
[----:B------:R-:W1:Y:S01]  /*3e00*/  S2R R12, SR_CTAID.X ;  /* 0x00000000000c7919 */ /* 0x000e620000002500 */
[----:B------:R-:W2:Y:S01]  /*3e10*/  LDC.64 R10, c[0x0][0x628] ;  /* 0x00018a00ff0a7b82 */ /* 0x000ea20000000a00 */
[----:B------:R-:W-:Y:S01]  /*3e20*/  ULDC UR4, c[0x0][0x150] ;  /* 0x0000540000047ab9 */ /* 0x000fe20000000800 */
[----:B0-----:R-:W-:Y:S01]  /*3e30*/  IMAD.MOV.U32 R8, RZ, RZ, R16 ;  /* 0x000000ffff087224 */ /* 0x001fe200078e0010 */
[----:B------:R-:W0:Y:S01]  /*3e40*/  S2R R24, SR_CTAID.Y ;  /* 0x0000000000187919 */ /* 0x000e220000002600 */
[----:B------:R-:W-:-:S04]  /*3e50*/  IMAD.MOV.U32 R9, RZ, RZ, R17 ;  /* 0x000000ffff097224 */ /* 0x000fc800078e0011 */
[----:B------:R-:W0:Y:S08]  /*3e60*/  LDC R21, c[0x0][0x144] ;  /* 0x00005100ff157b82 */ /* 0x000e300000000800 */
[----:B------:R-:W0:Y:S08]  /*3e70*/  LDC R0, c[0x0][0x630] ;  /* 0x00018c00ff007b82 */ /* 0x000e300000000800 */
[----:B------:R-:W0:Y:S01]  /*3e80*/  LDC.64 R14, c[0x0][0x620] ;  /* 0x00018800ff0e7b82 */ /* 0x000e220000000a00 */
[----:B--2---:R-:W-:-:S04]  /*3e90*/  ISETP.NE.U32.AND P0, PT, R10, RZ, PT ;  /* 0x000000ff0a00720c */ /* 0x004fc80003f05070 */
[----:B------:R-:W-:Y:S02]  /*3ea0*/  ISETP.NE.AND.EX P0, PT, R11, RZ, PT, P0 ;  /* 0x000000ff0b00720c */ /* 0x000fe40003f05300 */
[----:B-1----:R-:W-:-:S05]  /*3eb0*/  I2FP.F32.U32 R3, R12 ;  /* 0x0000000c00037245 */ /* 0x002fca0000201000 */
[----:B------:R-:W-:-:S04]  /*3ec0*/  FMUL R3, R3, UR4 ;  /* 0x0000000403037c20 */ /* 0x000fc80008400000 */
[----:B------:R1:W2:Y:S02]  /*3ed0*/  F2I.U32.TRUNC.NTZ R20, R3 ;  /* 0x0000000300147305 */ /* 0x0002a4000020f000 */
[----:B------:R-:W-:Y:S05]  /*3ee0*/  @!P0 BRA `(.L_x_103) ;  /* 0x0000000000288947 */ /* 0x000fea0003800000 */
[----:B-1----:R-:W1:Y:S02]  /*3ef0*/  LDC R3, c[0x0][0x634] ;  /* 0x00018d00ff037b82 */ /* 0x002e640000000800 */
[----:B-1----:R-:W-:-:S05]  /*3f00*/  IADD3 R3, P0, R16, R3, RZ ;  /* 0x0000000310037210 */ /* 0x002fca0007f1e0ff */
[----:B------:R-:W-:-:S04]  /*3f10*/  IMAD.X R13, RZ, RZ, R17, P0 ;  /* 0x000000ffff0d7224 */ /* 0x000fc800000e0611 */
[----:B----4-:R-:W-:-:S04]  /*3f20*/  IMAD.WIDE.U32 R4, R13, R10, RZ ;  /* 0x0000000a0d047225 */ /* 0x010fc800078e00ff */
[----:B---3--:R-:W-:-:S04]  /*3f30*/  IMAD.WIDE.U32 R6, P0, R3, R11, R4 ;  /* 0x0000000b03067225 */ /* 0x008fc80007800004 */
[----:B------:R-:W-:-:S04]  /*3f40*/  IMAD.WIDE.U32 R4, R3, R10, RZ ;  /* 0x0000000a03047225 */ /* 0x000fc800078e00ff */
[----:B------:R-:W-:Y:S01]  /*3f50*/  IMAD.X R9, RZ, RZ, RZ, P0 ;  /* 0x000000ffff097224 */ /* 0x000fe200000e06ff */
[----:B------:R-:W-:Y:S01]  /*3f60*/  IADD3 RZ, P0, R5, R6, RZ ;  /* 0x0000000605ff7210 */ /* 0x000fe20007f1e0ff */
[----:B------:R-:W-:-:S04]  /*3f70*/  IMAD.MOV.U32 R8, RZ, RZ, R7 ;  /* 0x000000ffff087224 */ /* 0x000fc800078e0007 */
[----:B------:R-:W-:-:S08]  /*3f80*/  IMAD.WIDE.U32.X R8, R13, R11, R8, P0 ;  /* 0x0000000b0d087225 */ /* 0x000fd000000e0408 */
.L_x_103:
[----:B------:R-:W4:Y:S01]  /*3f90*/  LDC.64 R30, c[0x0][0x640] ;  /* 0x00019000ff1e7b82 */ /* 0x000f220000000a00 */
[-CC-:B0-----:R-:W-:Y:S01]  /*3fa0*/  SHF.R.U64 R61, R8, R0.reuse, R9.reuse ;  /* 0x00000000083d7219 */ /* 0x181fe20000001209 */
[----:B--2---:R-:W-:Y:S01]  /*3fb0*/  IMAD.MOV R20, RZ, RZ, -R20 ;  /* 0x000000ffff147224 */ /* 0x004fe200078e0a14 */
[----:B------:R-:W-:Y:S01]  /*3fc0*/  SHF.R.U32.HI R0, RZ, R0, R9 ;  /* 0x00000000ff007219 */ /* 0x000fe20000011609 */
[----:B------:R-:W-:Y:S01]  /*3fd0*/  ULDC UR4, c[0x0][0x154] ;  /* 0x0000550000047ab9 */ /* 0x000fe20000000800 */
[----:B-1----:R-:W-:Y:S01]  /*3fe0*/  IADD3 R3, P0, RZ, -R61, RZ ;  /* 0x8000003dff037210 */ /* 0x002fe20007f1e0ff */
[----:B------:R-:W-:Y:S02]  /*3ff0*/  IMAD R26, R21, R20, R12 ;  /* 0x00000014151a7224 */ /* 0x000fe400078e020c */
[----:B---3--:R-:W0:Y:S01]  /*4000*/  LDC R6, c[0x0][0x618] ;  /* 0x00018600ff067b82 */ /* 0x008e220000000800 */
[----:B------:R-:W-:Y:S02]  /*4010*/  IMAD.MOV.U32 R7, RZ, RZ, 0x1 ;  /* 0x00000001ff077424 */ /* 0x000fe400078e00ff */
[----:B----4-:R-:W-:-:S04]  /*4020*/  IMAD.X R5, RZ, RZ, ~R0, P0 ;  /* 0x000000ffff057224 */ /* 0x010fc800000e0e00 */
[-C--:B------:R-:W-:Y:S01]  /*4030*/  IMAD R0, R5, R14.reuse, RZ ;  /* 0x0000000e05007224 */ /* 0x080fe200078e02ff */
[----:B------:R-:W1:Y:S01]  /*4040*/  LDC R8, c[0x0][0x608] ;  /* 0x00018200ff087b82 */ /* 0x000e620000000800 */
[----:B------:R-:W-:-:S04]  /*4050*/  IMAD.WIDE.U32 R4, R3, R14, R16 ;  /* 0x0000000e03047225 */ /* 0x000fc800078e0010 */
[----:B------:R-:W-:Y:S01]  /*4060*/  IMAD R3, R3, R15, R0 ;  /* 0x0000000f03037224 */ /* 0x000fe200078e0200 */
[----:B------:R-:W-:Y:S02]  /*4070*/  I2FP.F32.U32 R0, R24 ;  /* 0x0000001800007245 */ /* 0x000fe40000201000 */
[----:B------:R-:W2:Y:S01]  /*4080*/  LDC R28, c[0x0][0x658] ;  /* 0x00019600ff1c7b82 */ /* 0x000ea20000000800 */
[----:B------:R-:W-:Y:S01]  /*4090*/  IMAD.IADD R3, R5, 0x1, R3 ;  /* 0x0000000105037824 */ /* 0x000fe200078e0203 */
[----:B------:R-:W-:Y:S01]  /*40a0*/  ISETP.NE.U32.AND P0, PT, R30, RZ, PT ;  /* 0x000000ff1e00720c */ /* 0x000fe20003f05070 */
[----:B------:R-:W-:Y:S01]  /*40b0*/  FMUL R0, R0, UR4 ;  /* 0x0000000400007c20 */ /* 0x000fe20008400000 */
[----:B------:R-:W-:Y:S02]  /*40c0*/  IMAD.MOV.U32 R5, RZ, RZ, -0x1 ;  /* 0xffffffffff057424 */ /* 0x000fe400078e00ff */
[----:B------:R-:W-:Y:S01]  /*40d0*/  ISETP.NE.AND.EX P0, PT, R31, RZ, PT, P0 ;  /* 0x000000ff1f00720c */ /* 0x000fe20003f05300 */
[----:B------:R3:W4:Y:S01]  /*40e0*/  F2I.U32.TRUNC.NTZ R13, R0 ;  /* 0x00000000000d7305 */ /* 0x000722000020f000 */
[----:B------:R-:W3:Y:S01]  /*40f0*/  LDC R15, c[0x0][0x148] ;  /* 0x00005200ff0f7b82 */ /* 0x000ee20000000800 */
[----:B0-----:R-:W-:-:S02]  /*4100*/  SHF.R.U64 R12, R4, R6, R3 ;  /* 0x00000006040c7219 */ /* 0x001fc40000001203 */
[----:B------:R-:W-:-:S05]  /*4110*/  SHF.R.U32.HI R3, RZ, R6, R3 ;  /* 0x00000006ff037219 */ /* 0x000fca0000011603 */
[----:B------:R-:W0:Y:S01]  /*4120*/  LDC R20, c[0x0][0x600] ;  /* 0x00018000ff147b82 */ /* 0x000e220000000800 */
[-CC-:B-1----:R-:W-:Y:S02]  /*4130*/  SHF.R.U64 R10, R12, R8.reuse, R3.reuse ;  /* 0x000000080c0a7219 */ /* 0x182fe40000001203 */
[----:B------:R-:W-:-:S05]  /*4140*/  SHF.R.U32.HI R3, RZ, R8, R3 ;  /* 0x00000008ff037219 */ /* 0x000fca0000011603 */
[----:B------:R-:W1:Y:S01]  /*4150*/  LDC R21, c[0x0][0x648] ;  /* 0x00019200ff157b82 */ /* 0x000e620000000800 */
[-C--:B--2---:R-:W-:Y:S02]  /*4160*/  SHF.L.U32 R4, R5, R28.reuse, RZ ;  /* 0x0000001c05047219 */ /* 0x084fe400000006ff */
[-CC-:B------:R-:W-:Y:S02]  /*4170*/  SHF.R.U64 R14, R10, R28.reuse, R3.reuse ;  /* 0x0000001c0a0e7219 */ /* 0x180fe40000001203 */
[----:B------:R-:W-:Y:S02]  /*4180*/  SHF.R.U32.HI R5, RZ, R28, R3 ;  /* 0x0000001cff057219 */ /* 0x000fe40000011603 */
[----:B------:R-:W-:Y:S01]  /*4190*/  LOP3.LUT R59, RZ, R4, RZ, 0x33, !PT ;  /* 0x00000004ff3b7212 */ /* 0x000fe200078e33ff */
[----:B------:R-:W2:Y:S01]  /*41a0*/  LDC R25, c[0x0][0x638] ;  /* 0x00018e00ff197b82 */ /* 0x000ea20000000800 */
[----:B------:R-:W-:Y:S01]  /*41b0*/  SHF.L.U32 R28, R7, R28, RZ ;  /* 0x0000001c071c7219 */ /* 0x000fe200000006ff */
[----:B------:R-:W-:-:S06]  /*41c0*/  IMAD.MOV.U32 R4, RZ, RZ, R14 ;  /* 0x000000ffff047224 */ /* 0x000fcc00078e000e */
[----:B------:R-:W0:Y:S01]  /*41d0*/  LDC R27, c[0x0][0x610] ;  /* 0x00018400ff1b7b82 */ /* 0x000e220000000800 */
[----:B----4-:R-:W-:Y:S05]  /*41e0*/  @!P0 BRA `(.L_x_104) ;  /* 0x0000000000288947 */ /* 0x010fea0003800000 */
        /* <DEDUP_REMOVED lines=10> */
.L_x_104:
[----:B------:R-:W-:Y:S01]  /*4290*/  ISETP.NE.AND P0, PT, R2, 0x1, PT ;  /* 0x000000010200780c */ /* 0x000fe20003f05270 */
[----:B------:R-:W-:Y:S01]  /*42a0*/  IMAD.MOV R13, RZ, RZ, -R13 ;  /* 0x000000ffff0d7224 */ /* 0x000fe200078e0a0d */
[----:B-1-3--:R-:W-:Y:S01]  /*42b0*/  SHF.R.U64 R0, R4, R21, R5 ;  /* 0x0000001504007219 */ /* 0x00afe20000001205 */
[----:B0-----:R-:W-:Y:S01]  /*42c0*/  VIADD R5, R20, 0xffffffff ;  /* 0xffffffff14057836 */ /* 0x001fe20000000000 */
[----:B------:R-:W-:-:S03]  /*42d0*/  LOP3.LUT R59, R10, R59, RZ, 0xc0, !PT ;  /* 0x0000003b0a3b7212 */ /* 0x000fc600078ec0ff */
[----:B------:R-:W-:Y:S01]  /*42e0*/  IMAD.MOV R3, RZ, RZ, -R0 ;  /* 0x000000ffff037224 */ /* 0x000fe200078e0a00 */
[----:B------:R-:W-:Y:S01]  /*42f0*/  LOP3.LUT R5, R12, R5, RZ, 0xc0, !PT ;  /* 0x000000050c057212 */ /* 0x000fe200078ec0ff */
[----:B------:R-:W-:Y:S02]  /*4300*/  IMAD R59, R28, R0, R59 ;  /* 0x000000001c3b7224 */ /* 0x000fe400078e023b */
[----:B--2---:R-:W-:Y:S02]  /*4310*/  IMAD R0, R3, R25, R14 ;  /* 0x0000001903007224 */ /* 0x004fe400078e020e */
[----:B------:R-:W-:Y:S02]  /*4320*/  @P0 IMAD R26, R15, R13, R24 ;  /* 0x0000000d0f1a0224 */ /* 0x000fe400078e0218 */
[----:B------:R-:W-:Y:S02]  /*4330*/  IMAD R4, R0, R20, R5 ;  /* 0x0000001400047224 */ /* 0x000fe400078e0205 */
[----:B------:R-:W-:-:S02]  /*4340*/  IMAD R59, R59, R27, R26 ;  /* 0x0000001b3b3b7224 */ /* 0x000fc400078e021a */
[----:B------:R-:W-:-:S03]  /*4350*/  IMAD.MOV.U32 R3, RZ, RZ, 0x1 ;  /* 0x00000001ff037424 */ /* 0x000fc600078e00ff */
[----:B------:R-:W-:Y:S02]  /*4360*/  SEL R60, R4, R59, !P0 ;  /* 0x0000003b043c7207 */ /* 0x000fe40004000000 */
[----:B------:R-:W-:Y:S02]  /*4370*/  PRMT R0, R3, 0x7610, R0 ;  /* 0x0000761003007816 */ /* 0x000fe40000000000 */
[----:B------:R-:W-:-:S07]  /*4380*/  SEL R59, R59, R4, !P0 ;  /* 0x000000043b3b7207 */ /* 0x000fce0004000000 */
.L_x_102:
[----:B------:R-:W-:-:S13]  /*4390*/  LOP3.LUT P0, RZ, R0, 0xff, RZ, 0xc0, !PT ;  /* 0x000000ff00ff7812 */ /* 0x000fda000780c0ff */
[----:B------:R-:W-:Y:S05]  /*43a0*/  @P0 BRA `(.L_x_105) ;  /* 0xffffffcc00a40947 */ /* 0x000fea000383ffff */
[----:B------:R-:W-:Y:S05]  /*43b0*/  EXIT ;  /* 0x000000000000794d */ /* 0x000fea0003800000 */
.L_x_8:
[----:B0-----:R-:W-:Y:S01]  /*43c0*/  ULDC.64 UR4, c[0x0][0x650] ;  /* 0x0001940000047ab9 */ /* 0x001fe20000000a00 */
        /* <DEDUP_REMOVED lines=25> */
.L_x_107:
[----:B------:R-:W0:Y:S01]  /*4560*/  LDC.64 R26, c[0x0][0x640] ;  /* 0x00019000ff1a7b82 */ /* 0x000e220000000a00 */
[-CC-:B------:R-:W-:Y:S01]  /*4570*/  SHF.R.U64 R21, R12, R8.reuse, R13.reuse ;  /* 0x000000080c157219 */ /* 0x180fe2000000120d */
[----:B------:R-:W-:Y:S01]  /*4580*/  IMAD.MOV.U32 R30, RZ, RZ, 0x1 ;  /* 0x00000001ff1e7424 */ /* 0x000fe200078e00ff */
[----:B------:R-:W-:Y:S02]  /*4590*/  SHF.R.U32.HI R6, RZ, R8, R13 ;  /* 0x00000008ff067219 */ /* 0x000fe4000001160d */
[----:B------:R-:W-:-:S03]  /*45a0*/  IADD3 R11, P0, RZ, -R21, RZ ;  /* 0x80000015ff0b7210 */ /* 0x000fc60007f1e0ff */
[----:B------:R-:W1:Y:S02]  /*45b0*/  LDC R10, c[0x0][0x618] ;  /* 0x00018600ff0a7b82 */ /* 0x000e640000000800 */
[----:B------:R-:W-:-:S04]  /*45c0*/  IMAD.X R7, RZ, RZ, ~R6, P0 ;  /* 0x000000ffff077224 */ /* 0x000fc800000e0e06 */
[-C--:B------:R-:W-:Y:S02]  /*45d0*/  IMAD R8, R7, R22.reuse, RZ ;  /* 0x0000001607087224 */ /* 0x080fe400078e02ff */
[----:B------:R-:W2:Y:S01]  /*45e0*/  LDC R12, c[0x0][0x608] ;  /* 0x00018200ff0c7b82 */ /* 0x000ea20000000800 */
[----:B------:R-:W-:-:S04]  /*45f0*/  IMAD.WIDE.U32 R6, R11, R22, R16 ;  /* 0x000000160b067225 */ /* 0x000fc800078e0010 */
[----:B------:R-:W-:-:S03]  /*4600*/  IMAD R11, R11, R23, R8 ;  /* 0x000000170b0b7224 */ /* 0x000fc600078e0208 */
[----:B------:R-:W3:Y:S01]  /*4610*/  LDC R25, c[0x0][0x658] ;  /* 0x00019600ff197b82 */ /* 0x000ee20000000800 */
[----:B------:R-:W-:Y:S01]  /*4620*/  IMAD.IADD R7, R7, 0x1, R11 ;  /* 0x0000000107077824 */ /* 0x000fe200078e020b */
[----:B0-----:R-:W-:-:S04]  /*4630*/  ISETP.NE.U32.AND P0, PT, R26, RZ, PT ;  /* 0x000000ff1a00720c */ /* 0x001fc80003f05070 */
[----:B------:R-:W-:Y:S02]  /*4640*/  ISETP.NE.AND.EX P0, PT, R27, RZ, PT, P0 ;  /* 0x000000ff1b00720c */ /* 0x000fe40003f05300 */
[----:B------:R-:W0:Y:S01]  /*4650*/  LDC R22, c[0x0][0x600] ;  /* 0x00018000ff167b82 */ /* 0x000e220000000800 */
[-CC-:B-1----:R-:W-:Y:S02]  /*4660*/  SHF.R.U64 R8, R6, R10.reuse, R7.reuse ;  /* 0x0000000a06087219 */ /* 0x182fe40000001207 */
[----:B------:R-:W-:Y:S01]  /*4670*/  SHF.R.U32.HI R7, RZ, R10, R7 ;  /* 0x0000000aff077219 */ /* 0x000fe20000011607 */
[----:B------:R-:W-:-:S04]  /*4680*/  IMAD.MOV.U32 R10, RZ, RZ, -0x1 ;  /* 0xffffffffff0a7424 */ /* 0x000fc800078e00ff */
        /* <DEDUP_REMOVED lines=21> */
.L_x_108:
[----:B------:R-:W-:Y:S01]  /*47e0*/  ISETP.NE.AND P0, PT, R2, 0x1, PT ;  /* 0x000000010200780c */ /* 0x000fe20003f05270 */
[----:B0-----:R-:W-:Y:S01]  /*47f0*/  VIADD R11, R22, 0xffffffff ;  /* 0xffffffff160b7836 */ /* 0x001fe20000000000 */
[----:B-1----:R-:W-:Y:S02]  /*4800*/  SHF.R.U64 R6, R6, R24, R7 ;  /* 0x0000001806067219 */ /* 0x002fe40000001207 */
[----:B------:R-:W-:Y:S02]  /*4810*/  SHF.L.U32 R30, R30, R25, RZ ;  /* 0x000000191e1e7219 */ /* 0x000fe400000006ff */
[----:B------:R-:W-:Y:S01]  /*4820*/  LOP3.LUT R5, R23, R32, RZ, 0xc0, !PT ;  /* 0x0000002017057212 */ /* 0x000fe200078ec0ff */
[----:B------:R-:W-:-:S04]  /*4830*/  IMAD.MOV R7, RZ, RZ, -R6 ;  /* 0x000000ffff077224 */ /* 0x000fc800078e0a06 */
[----:B------:R-:W-:Y:S01]  /*4840*/  IMAD R6, R30, R6, R5 ;  /* 0x000000061e067224 */ /* 0x000fe200078e0205 */
[----:B------:R-:W-:Y:S01]  /*4850*/  LOP3.LUT R5, R8, R11, RZ, 0xc0, !PT ;  /* 0x0000000b08057212 */ /* 0x000fe200078ec0ff */
[----:B------:R-:W-:Y:S02]  /*4860*/  @P0 IMAD R3, R9, R14, R4 ;  /* 0x0000000e09030224 */ /* 0x000fe400078e0204 */
[----:B--2---:R-:W-:Y:S02]  /*4870*/  IMAD R4, R7, R28, R20 ;  /* 0x0000001c07047224 */ /* 0x004fe400078e0214 */
[----:B---3--:R-:W-:Y:S02]  /*4880*/  IMAD R3, R6, R29, R3 ;  /* 0x0000001d06037224 */ /* 0x008fe400078e0203 */
[----:B------:R-:W-:Y:S02]  /*4890*/  IMAD R4, R4, R22, R5 ;  /* 0x0000001604047224 */ /* 0x000fe400078e0205 */
[----:B------:R-:W-:-:S02]  /*48a0*/  IMAD.MOV.U32 R8, RZ, RZ, 0x1 ;  /* 0x00000001ff087424 */ /* 0x000fc400078e00ff */
[----:B------:R-:W-:Y:S01]  /*48b0*/  IMAD.MOV.U32 R6, RZ, RZ, R21 ;  /* 0x000000ffff067224 */ /* 0x000fe200078e0015 */
[----:B------:R-:W-:Y:S02]  /*48c0*/  SEL R7, R4, R3, !P0 ;  /* 0x0000000304077207 */ /* 0x000fe40004000000 */
[----:B------:R-:W-:-:S07]  /*48d0*/  SEL R20, R3, R4, !P0 ;  /* 0x0000000403147207 */ /* 0x000fce0004000000 */
.L_x_106:
[----:B------:R-:W-:-:S08]  /*48e0*/  NOP ;  /* 0x0000000000007918 */ /* 0x000fd00000000000 */
[----:B------:R-:W0:-:S00]  /*48f0*/  USETMAXREG.DEALLOC.CTAPOOL 0x28 ;  /* 0x00000028000079c8 */ /* 0x000e0000080e0500 */
[----:B0-----:R-:W-:-:S13]  /*4900*/  ISETP.NE.AND P0, PT, R0, RZ, PT ;  /* 0x000000ff0000720c */ /* 0x001fda0003f05270 */
[----:B------:R-:W-:Y:S05]  /*4910*/  @P0 EXIT ;  /* 0x000000000000094d */ /* 0x000fea0003800000 */
[----:B------:R-:W-:Y:S01]  /*4920*/  LOP3.LUT P0, RZ, R8, 0xff, RZ, 0xc0, !PT ;  /* 0x000000ff08ff7812 */ /* 0x000fe2000780c0ff */
[----:B------:R-:W-:Y:S02]  /*4930*/  IMAD.MOV.U32 R0, RZ, RZ, 0x1 ;  /* 0x00000001ff007424 */ /* 0x000fe400078e00ff */
[----:B------:R-:W-:-:S10]  /*4940*/  IMAD.MOV.U32 R3, RZ, RZ, RZ ;  /* 0x000000ffff037224 */ /* 0x000fd400078e00ff */
[----:B------:R-:W-:Y:S05]  /*4950*/  @!P0 BRA `(.L_x_109) ;  /* 0x0000000c00448947 */ /* 0x000fea0003800000 */
[----:B------:R-:W0:Y:S01]  /*4960*/  LDC R0, c[0x0][0x28c] ;  /* 0x0000a300ff007b82 */ /* 0x000e220000000800 */
[----:B------:R-:W-:Y:S01]  /*4970*/  ULDC UR5, c[0x0][0x658] ;  /* 0x0001960000057ab9 */ /* 0x000fe20000000800 */
[----:B------:R-:W-:Y:S01]  /*4980*/  UMOV UR7, 0xffffffff ;  /* 0xffffffff00077882 */ /* 0x000fe20000000000 */
[----:B------:R-:W-:Y:S01]  /*4990*/  ULDC UR6, c[0x0][0xc] ;  /* 0x0000030000067ab9 */ /* 0x000fe20000000800 */
[----:B------:R-:W-:Y:S01]  /*49a0*/  USHF.L.U32 UR8, UR7, UR5, URZ ;  /* 0x0000000507087299 */ /* 0x000fe2000800063f */
[----:B------:R-:W-:Y:S01]  /*49b0*/  BSSY B0, `(.L_x_109) ;  /* 0x00000cb000007945 */ /* 0x000fe20003800000 */
[----:B------:R-:W-:Y:S01]  /*49c0*/  UMOV UR9, 0x1 ;  /* 0x0000000100097882 */ /* 0x000fe20000000000 */
[----:B------:R-:W-:Y:S01]  /*49d0*/  ULDC UR7, c[0x0][0x10] ;  /* 0x0000040000077ab9 */ /* 0x000fe20000000800 */
[----:B------:R-:W1:Y:S01]  /*49e0*/  S2UR UR10, SR_CgaCtaId ;  /* 0x00000000000a79c3 */ /* 0x000e620000008800 */
[----:B------:R-:W-:Y:S01]  /*49f0*/  UIMAD.WIDE.U32 UR6, UR6, UR7, URZ ;  /* 0x00000007060672a5 */ /* 0x000fe2000f8e003f */
[----:B------:R-:W-:Y:S01]  /*4a00*/  IMAD.MOV.U32 R11, RZ, RZ, 0x1 ;  /* 0x00000001ff0b7424 */ /* 0x000fe200078e00ff */
[----:B------:R-:W-:Y:S01]  /*4a10*/  USHF.L.U32 UR17, UR9, UR5, URZ ;  /* 0x0000000509117299 */ /* 0x000fe2000800063f */
[----:B------:R-:W-:Y:S01]  /*4a20*/  LOP3.LUT R8, R19, 0x2, RZ, 0xfc, !PT ;  /* 0x0000000213087812 */ /* 0x000fe200078efcff */
[----:B------:R-:W-:Y:S01]  /*4a30*/  ULDC UR4, c[0x0][0x600] ;  /* 0x0001800000047ab9 */ /* 0x000fe20000000800 */
[----:B------:R-:W-:Y:S01]  /*4a40*/  ULDC UR5, c[0x0][0x14] ;  /* 0x0000050000057ab9 */ /* 0x000fe20000000800 */
[----:B------:R-:W-:-:S02]  /*4a50*/  UIADD3 UR4, UR4, -0x1, URZ ;  /* 0xffffffff04047890 */ /* 0x000fc4000fffe03f */
[----:B------:R-:W-:Y:S02]  /*4a60*/  UIMAD.WIDE.U32 UR22, UR6, UR5, URZ ;  /* 0x00000005061672a5 */ /* 0x000fe4000f8e003f */
[----:B------:R-:W-:Y:S02]  /*4a70*/  UIMAD UR13, UR7, UR5, URZ ;  /* 0x00000005070d72a4 */ /* 0x000fe4000f8e023f */
[----:B------:R-:W-:Y:S02]  /*4a80*/  ULOP3.LUT UR16, URZ, UR8, URZ, 0x33, !UPT ;  /* 0x000000083f107292 */ /* 0x000fe4000f8e333f */
[----:B------:R-:W-:Y:S01]  /*4a90*/  UIADD3 UR13, UR23, UR13, URZ ;  /* 0x0000000d170d7290 */ /* 0x000fe2000fffe03f */
[----:B0-----:R-:W-:Y:S01]  /*4aa0*/  VIADD R0, R0, 0x7f ;  /* 0x0000007f00007836 */ /* 0x001fe20000000000 */
[----:B------:R-:W-:-:S04]  /*4ab0*/  ULDC.64 UR24, c[0x0][0x198] ;  /* 0x0000660000187ab9 */ /* 0x000fc80000000a00 */
[----:B------:R-:W-:Y:S01]  /*4ac0*/  SHF.R.S32.HI R3, RZ, 0x1f, R0 ;  /* 0x0000001fff037819 */ /* 0x000fe20000011400 */
[----:B-1----:R-:W-:-:S03]  /*4ad0*/  IMAD.U32 R9, RZ, RZ, UR10 ;  /* 0x0000000aff097e24 */ /* 0x002fc6000f8e00ff */
[----:B------:R-:W-:Y:S01]  /*4ae0*/  LEA.HI R3, R3, R0, RZ, 0x7 ;  /* 0x0000000003037211 */ /* 0x000fe200078f38ff */
[----:B------:R-:W-:-:S03]  /*4af0*/  IMAD.MOV.U32 R0, RZ, RZ, 0x1 ;  /* 0x00000001ff007424 */ /* 0x000fc600078e00ff */
[----:B------:R-:W-:Y:S01]  /*4b00*/  SHF.R.S32.HI R10, RZ, 0x7, R3 ;  /* 0x00000007ff0a7819 */ /* 0x000fe20000011403 */
[----:B------:R-:W-:Y:S01]  /*4b10*/  IMAD.MOV.U32 R3, RZ, RZ, RZ ;  /* 0x000000ffff037224 */ /* 0x000fe200078e00ff */
[----:B------:R-:W-:-:S03]  /*4b20*/  LEA R12, R9, 0x180, 0xd ;  /* 0x00000180090c7811 */ /* 0x000fc600078e68ff */
[----:B------:R-:W-:-:S07]  /*4b30*/  VIADD R13, R10, 0x1 ;  /* 0x000000010a0d7836 */ /* 0x000fce0000000000 */
.L_x_120:
[----:B------:R-:W-:-:S03]  /*4b40*/  UMOV UR5, 0xffffffff ;  /* 0xffffffff00057882 */ /* 0x000fc60000000000 */
[----:B------:R-:W-:Y:S05]  /*4b50*/  BRA.DIV UR5, `(.L_x_110) ;  /* 0x0000001205607947 */ /* 0x000fea000b800000 */
[----:B------:R-:W-:-:S13]  /*4b60*/  ELECT P6, URZ, PT ;  /* 0x00000000003f782f */ /* 0x000fda00038c0000 */
.L_x_136:
[----:B------:R-:W0:Y:S01]  /*4b70*/  LDC R4, c[0x0][0x28c] ;  /* 0x0000a300ff047b82 */ /* 0x000e220000000800 */
[----:B------:R-:W-:Y:S01]  /*4b80*/  BSSY B1, `(.L_x_111) ;  /* 0x000003a000017945 */ /* 0x000fe20003800000 */
[----:B0-----:R-:W-:-:S13]  /*4b90*/  ISETP.LT.OR P6, PT, R4, 0x1, !P6 ;  /* 0x000000010400780c */ /* 0x001fda00077c1670 */
[----:B------:R-:W-:Y:S05]  /*4ba0*/  @P6 BRA `(.L_x_112) ;  /* 0x0000000000dc6947 */ /* 0x000fea0003800000 */
[----:B------:R-:W-:Y:S02]  /*4bb0*/  IMAD R20, R20, 0x2, R9 ;  /* 0x0000000214147824 */ /* 0x000fe400078e0209 */
[----:B------:R-:W-:Y:S02]  /*4bc0*/  IMAD.SHL.U32 R21, R7, 0x40, RZ ;  /* 0x0000004007157824 */ /* 0x000fe400078e00ff */
[----:B------:R-:W-:Y:S02]  /*4bd0*/  IMAD.MOV.U32 R24, RZ, RZ, RZ ;  /* 0x000000ffff187224 */ /* 0x000fe400078e00ff */
[----:B------:R-:W-:Y:S02]  /*4be0*/  IMAD.MOV.U32 R4, RZ, RZ, R13 ;  /* 0x000000ffff047224 */ /* 0x000fe400078e000d */
[----:B------:R-:W-:Y:S02]  /*4bf0*/  IMAD.MOV.U32 R5, RZ, RZ, R0 ;  /* 0x000000ffff057224 */ /* 0x000fe400078e0000 */
[----:B------:R-:W-:-:S02]  /*4c00*/  IMAD.MOV.U32 R7, RZ, RZ, R3 ;  /* 0x000000ffff077224 */ /* 0x000fc400078e0003 */
[----:B------:R-:W-:-:S07]  /*4c10*/  IMAD.SHL.U32 R20, R20, 0x40, RZ ;  /* 0x0000004014147824 */ /* 0x000fce00078e00ff */
.L_x_115:
[----:B------:R-:W0:Y:S01]  /*4c20*/  S2UR UR5, SR_CgaCtaId ;  /* 0x00000000000579c3 */ /* 0x000e220000008800 */
[----:B------:R-:W-:Y:S02]  /*4c30*/  MOV R14, 0x400 ;  /* 0x00000400000e7802 */ /* 0x000fe40000000f00 */
[----:B------:R-:W-:-:S13]  /*4c40*/  LOP3.LUT P1, RZ, R18, 0x7f, RZ, 0xc0, !PT ;  /* 0x0000007f12ff7812 */ /* 0x000fda000782c0ff */
[----:B------:R-:W1:Y:S01]  /*4c50*/  @!P1 LDC R15, c[0x0][0x500] ;  /* 0x00014000ff0f9b82 */ /* 0x000e620000000800 */
[----:B0-----:R-:W-:-:S05]  /*4c60*/  IMAD.U32 R9, RZ, RZ, UR5 ;  /* 0x00000005ff097e24 */ /* 0x001fca000f8e00ff */
[----:B------:R-:W-:Y:S02]  /*4c70*/  LEA R22, R9, R14, 0x18 ;  /* 0x0000000e09167211 */ /* 0x000fe400078ec0ff */
[----:B------:R-:W-:-:S03]  /*4c80*/  SHF.L.U32 R14, R5, 0x1f, RZ ;  /* 0x0000001f050e7819 */ /* 0x000fc600000006ff */
[----:B------:R-:W-:-:S04]  /*4c90*/  IMAD R23, R7, 0x8, R22 ;  /* 0x0000000807177824 */ /* 0x000fc800078e0216 */
[----:B------:R-:W0:Y:S02]  /*4ca0*/  SYNCS.PHASECHK.TRANS64.TRYWAIT P0, [R23+URZ+0x48], R14 ;  /* 0x0000480e170075a7 */ /* 0x000e24000800017f */
[----:B01----:R-:W-:Y:S05]  /*4cb0*/  @!P0 BRA `(.L_x_113) ;  /* 0x0000001000288947 */ /* 0x003fea0003800000 */
.L_x_137:
[----:B0-----:R-:W-:Y:S01]  /*4cc0*/  PRMT R14, R8, 0x9910, RZ ;  /* 0x00009910080e7816 */ /* 0x001fe200000000ff */
[----:B------:R0:W-:Y:S03]  /*4cd0*/  @!P1 SYNCS.ARRIVE.TRANS64 RZ, [R23+URZ], R15 ;  /* 0x0000000f17ff99a7 */ /* 0x0001e6000800003f */
[----:B------:R-:W-:-:S13]  /*4ce0*/  ISETP.NE.AND P0, PT, R14, 0x2, PT ;  /* 0x000000020e00780c */ /* 0x000fda0003f05270 */
[----:B0-----:R-:W-:Y:S05]  /*4cf0*/  @P0 BRA `(.L_x_114) ;  /* 0x0000000000040947 */ /* 0x001fea0003800000 */
[----:B------:R-:W-:Y:S01]  /*4d00*/  BPT.TRAP 0x1 ;  /* 0x000000040000795c */ /* 0x000fe20000300000 */
.L_x_114:
[C---:B------:R-:W-:Y:S01]  /*4d10*/  IMAD R14, R7.reuse, 0x4000, R12 ;  /* 0x00004000070e7824 */ /* 0x040fe200078e020c */
[----:B------:R-:W-:Y:S01]  /*4d20*/  R2UR UR8, R22 ;  /* 0x00000000160872ca */ /* 0x000fe200000e0000 */
[----:B------:R-:W-:Y:S01]  /*4d30*/  IMAD R22, R7, 0x2000, R22 ;  /* 0x0000200007167824 */ /* 0x000fe200078e0216 */
[----:B------:R-:W-:Y:S01]  /*4d40*/  R2UR UR18, R20 ;  /* 0x00000000141272ca */ /* 0x000fe200000e0000 */
[----:B------:R-:W-:Y:S01]  /*4d50*/  VIADD R4, R4, 0xffffffff ;  /* 0xffffffff04047836 */ /* 0x000fe20000000000 */
[----:B------:R-:W-:Y:S01]  /*4d60*/  R2UR UR5, R14 ;  /* 0x000000000e0572ca */ /* 0x000fe200000e0000 */
[----:B------:R-:W-:Y:S01]  /*4d70*/  UIADD3 UR6, UP0, UR24, 0xf0, URZ ;  /* 0x000000f018067890 */ /* 0x000fe2000ff1e03f */
[----:B------:R-:W-:Y:S01]  /*4d80*/  R2UR UR11, R22 ;  /* 0x00000000160b72ca */ /* 0x000fe200000e0000 */
[----:B------:R-:W-:Y:S01]  /*4d90*/  UIADD3 UR26, UP1, UR24, 0x1f0, URZ ;  /* 0x000001f0181a7890 */ /* 0x000fe2000ff3e03f */
[----:B------:R-:W-:Y:S01]  /*4da0*/  R2UR UR9, R23 ;  /* 0x00000000170972ca */ /* 0x000fe200000e0000 */
[----:B------:R-:W-:Y:S01]  /*4db0*/  UIADD3.X UR7, URZ, UR25, URZ, UP0, !UPT ;  /* 0x000000193f077290 */ /* 0x000fe200087fe43f */
[----:B------:R-:W-:Y:S01]  /*4dc0*/  R2UR UR10, R24 ;  /* 0x00000000180a72ca */ /* 0x000fe200000e0000 */
[----:B------:R-:W-:Y:S01]  /*4dd0*/  VIADD R7, R7, 0x1 ;  /* 0x0000000107077836 */ /* 0x000fe20000000000 */
[----:B------:R-:W-:Y:S01]  /*4de0*/  R2UR UR12, R6 ;  /* 0x00000000060c72ca */ /* 0x000fe200000e0000 */
[----:B------:R-:W-:Y:S01]  /*4df0*/  UIADD3.X UR27, URZ, UR25, URZ, UP1, !UPT ;  /* 0x000000193f1b7290 */ /* 0x000fe20008ffe43f */
[----:B------:R-:W-:Y:S01]  /*4e00*/  R2UR UR19, R21 ;  /* 0x00000000151372ca */ /* 0x000fe200000e0000 */
[----:B------:R-:W-:Y:S01]  /*4e10*/  UMOV UR20, 0x30000 ;  /* 0x0003000000147882 */ /* 0x000fe20000000000 */
[----:B------:R-:W-:Y:S01]  /*4e20*/  ISETP.GT.AND P1, PT, R4, 0x1, PT ;  /* 0x000000010400780c */ /* 0x000fe20003f24270 */
[----:B------:R-:W-:Y:S01]  /*4e30*/  UIADD3 UR8, UR8, UR5, URZ ;  /* 0x0000000508087290 */ /* 0x000fe2000fffe03f */
[----:B------:R-:W-:Y:S01]  /*4e40*/  ISETP.NE.AND P0, PT, R7, 0x9, PT ;  /* 0x000000090700780c */ /* 0x000fe20003f05270 */
[----:B------:R-:W-:Y:S01]  /*4e50*/  UIADD3 UR5, UR11, 0x24180, URZ ;  /* 0x000241800b057890 */ /* 0x000fe2000fffe03f */
[----:B------:R-:W-:Y:S01]  /*4e60*/  VIADD R24, R24, 0x80 ;  /* 0x0000008018187836 */ /* 0x000fe20000000000 */
[----:B------:R-:W-:Y:S01]  /*4e70*/  UMOV UR14, 0x0 ;  /* 0x00000000000e7882 */ /* 0x000fe20000000000 */
[----:B------:R-:W-:Y:S01]  /*4e80*/  UMOV UR15, 0x10000000 ;  /* 0x10000000000f7882 */ /* 0x000fe20000000000 */
[----:B------:R-:W-:Y:S01]  /*4e90*/  UMOV UR11, UR18 ;  /* 0x00000012000b7c82 */ /* 0x000fe20008000000 */
[----:B------:R-:W-:-:S02]  /*4ea0*/  SEL R14, RZ, 0x1, P0 ;  /* 0x00000001ff0e7807 */ /* 0x000fc40000000000 */
[----:B------:R0:W-:Y:S01]  /*4eb0*/  UTMALDG.3D.MULTICAST [UR8], [UR6], UR20, desc[UR14] ;  /* 0x00000e08060073b4 */ /* 0x0001e20008011814 */
[----:B------:R-:W-:Y:S02]  /*4ec0*/  SEL R7, R7, RZ, P0 ;  /* 0x000000ff07077207 */ /* 0x000fe40000000000 */
[----:B------:R-:W-:Y:S01]  /*4ed0*/  LOP3.LUT R5, R5, R14, RZ, 0x3c, !PT ;  /* 0x0000000e05057212 */ /* 0x000fe200078e3cff */
[----:B0-----:R-:W-:Y:S01]  /*4ee0*/  UMOV UR8, UR5 ;  /* 0x0000000500087c82 */ /* 0x001fe20008000000 */
[----:B------:R-:W-:Y:S02]  /*4ef0*/  UMOV UR11, UR19 ;  /* 0x00000013000b7c82 */ /* 0x000fe40008000000 */
[----:B------:R0:W-:Y:S02]  /*4f00*/  UTMALDG.3D [UR8], [UR26], desc[UR14] ;  /* 0x00000e081a0075b4 */ /* 0x0001e40008011000 */
[----:B0-----:R-:W-:Y:S05]  /*4f10*/  @P1 BRA `(.L_x_115) ;  /* 0xfffffffc00401947 */ /* 0x001fea000383ffff */
.L_x_112:
[----:B------:R-:W-:Y:S05]  /*4f20*/  BSYNC B1 ;  /* 0x0000000000017941 */ /* 0x000fea0003800000 */
.L_x_111:
[----:B------:R-:W-:Y:S01]  /*4f30*/  LOP3.LUT P1, RZ, R11, 0xff, RZ, 0xc0, !PT ;  /* 0x000000ff0bff7812 */ /* 0x000fe2000782c0ff */
[C---:B------:R-:W-:Y:S01]  /*4f40*/  IMAD.IADD R6, R10.reuse, 0x1, R3 ;  /* 0x000000010a067824 */ /* 0x040fe200078e0203 */
[----:B------:R-:W-:Y:S01]  /*4f50*/  ULDC.64 UR6, c[0x0][0x650] ;  /* 0x0001940000067ab9 */ /* 0x000fe20000000a00 */
[----:B------:R-:W-:Y:S01]  /*4f60*/  ISETP.GE.U32.AND P2, PT, R10, 0x9, PT ;  /* 0x000000090a00780c */ /* 0x000fe20003f46070 */
[----:B------:R-:W-:Y:S01]  /*4f70*/  BSSY B1, `(.L_x_116) ;  /* 0x000006c000017945 */ /* 0x000fe20003800000 */
[----:B------:R-:W-:Y:S01]  /*4f80*/  IMAD.MOV.U32 R20, RZ, RZ, -0x1 ;  /* 0xffffffffff147424 */ /* 0x000fe200078e00ff */
[----:B------:R-:W-:Y:S01]  /*4f90*/  ISETP.GT.U32.AND P0, PT, R6, 0x8, PT ;  /* 0x000000080600780c */ /* 0x000fe20003f04070 */
[----:B------:R-:W-:Y:S01]  /*4fa0*/  IMAD.MOV.U32 R7, RZ, RZ, -0x1 ;  /* 0xffffffffff077424 */ /* 0x000fe200078e00ff */
[----:B------:R-:W-:Y:S02]  /*4fb0*/  PRMT R11, RZ, 0x7610, R11 ;  /* 0x00007610ff0b7816 */ /* 0x000fe4000000000b */
[----:B------:R-:W-:-:S03]  /*4fc0*/  ISETP.LT.U32.AND P0, PT, R10, 0x9, P0 ;  /* 0x000000090a00780c */ /* 0x000fc60000701070 */
[----:B------:R-:W0:Y:S01]  /*4fd0*/  @P1 S2R R9, SR_CgaCtaId ;  /* 0x0000000000091919 */ /* 0x000e220000008800 */
[----:B------:R-:W-:-:S04]  /*4fe0*/  @P1 MOV R4, 0x400 ;  /* 0x0000040000041802 */ /* 0x000fc80000000f00 */
[----:B0-----:R-:W-:Y:S01]  /*4ff0*/  @P1 LEA R3, R9, R4, 0x18 ;  /* 0x0000000409031211 */ /* 0x001fe200078ec0ff */
[----:B------:R-:W-:-:S03]  /*5000*/  IMAD.WIDE.U32 R4, R6, 0x38e38e39, RZ ;  /* 0x38e38e3906047825 */ /* 0x000fc600078e00ff */
[----:B------:R0:W-:Y:S01]  /*5010*/  @P1 SYNCS.ARRIVE.TRANS64.A1T0 RZ, [R3+URZ+0xa8], RZ ;  /* 0x0000a8ff03ff19a7 */ /* 0x0001e2000810003f */
[----:B------:R-:W-:Y:S02]  /*5020*/  IADD3 R16, P1, R16, UR22, RZ ;  /* 0x0000001610107c10 */ /* 0x000fe4000ff3e0ff */
[----:B------:R-:W-:Y:S02]  /*5030*/  SHF.R.U32.HI R5, RZ, 0x1, R5 ;  /* 0x00000001ff057819 */ /* 0x000fe40000011605 */
[----:B------:R-:W-:Y:S02]  /*5040*/  IADD3.X R17, R17, UR13, RZ, P1, !PT ;  /* 0x0000000d11117c10 */ /* 0x000fe40008ffe4ff */
[----:B------:R-:W-:Y:S02]  /*5050*/  PRMT R4, RZ, 0x7610, R4 ;  /* 0x00007610ff047816 */ /* 0x000fe40000000004 */
[----:B0-----:R-:W-:Y:S02]  /*5060*/  SEL R3, RZ, 0x1, !P0 ;  /* 0x00000001ff037807 */ /* 0x001fe40004000000 */
[----:B------:R-:W-:-:S02]  /*5070*/  ISETP.GE.U32.AND P0, PT, R16, UR6, PT ;  /* 0x0000000610007c0c */ /* 0x000fc4000bf06070 */
[----:B------:R-:W-:Y:S01]  /*5080*/  LOP3.LUT R0, R0, R3, RZ, 0x3c, !PT ;  /* 0x0000000300007212 */ /* 0x000fe200078e3cff */
[----:B------:R-:W-:Y:S01]  /*5090*/  IMAD R3, R5, -0x9, R6 ;  /* 0xfffffff705037824 */ /* 0x000fe200078e0206 */
[----:B------:R-:W-:Y:S01]  /*50a0*/  ISETP.GE.U32.AND.EX P0, PT, R17, UR7, PT, P0 ;  /* 0x0000000711007c0c */ /* 0x000fe2000bf06100 */
[----:B------:R-:W-:Y:S01]  /*50b0*/  IMAD.MOV.U32 R6, RZ, RZ, -0x1 ;  /* 0xffffffffff067424 */ /* 0x000fe200078e00ff */
[----:B------:R-:W-:-:S11]  /*50c0*/  @P2 LOP3.LUT R0, R0, 0x1, R5, 0x78, !PT ;  /* 0x0000000100002812 */ /* 0x000fd600078e7805 */
[----:B------:R-:W-:Y:S05]  /*50d0*/  @P0 BRA `(.L_x_117) ;  /* 0x0000000400540947 */ /* 0x000fea0003800000 */
[----:B------:R-:W0:Y:S01]  /*50e0*/  S2R R15, SR_CTAID.X ;  /* 0x00000000000f7919 */ /* 0x000e220000002500 */
[----:B------:R-:W-:Y:S01]  /*50f0*/  ULDC.64 UR6, c[0x0][0x628] ;  /* 0x00018a0000067ab9 */ /* 0x000fe20000000a00 */
[----:B------:R-:W-:Y:S01]  /*5100*/  ULDC UR8, c[0x0][0x630] ;  /* 0x00018c0000087ab9 */ /* 0x000fe20000000800 */
[----:B------:R-:W-:Y:S01]  /*5110*/  ISETP.NE.U32.AND P0, PT, RZ, UR6, PT ;  /* 0x00000006ff007c0c */ /* 0x000fe2000bf05070 */
[----:B------:R-:W1:Y:S01]  /*5120*/  S2R R20, SR_CTAID.Y ;  /* 0x0000000000147919 */ /* 0x000e620000002600 */
[----:B------:R-:W-:Y:S01]  /*5130*/  ULDC UR9, c[0x0][0x150] ;  /* 0x0000540000097ab9 */ /* 0x000fe20000000800 */
[----:B------:R-:W-:Y:S01]  /*5140*/  IMAD.MOV.U32 R4, RZ, RZ, R16 ;  /* 0x000000ffff047224 */ /* 0x000fe200078e0010 */
[----:B------:R-:W-:Y:S01]  /*5150*/  ISETP.NE.AND.EX P0, PT, RZ, UR7, PT, P0 ;  /* 0x00000007ff007c0c */ /* 0x000fe2000bf05300 */
[----:B------:R-:W-:Y:S01]  /*5160*/  IMAD.MOV.U32 R5, RZ, RZ, R17 ;  /* 0x000000ffff057224 */ /* 0x000fe200078e0011 */
[----:B0-----:R-:W-:-:S11]  /*5170*/  I2FP.F32.U32 R22, R15 ;  /* 0x0000000f00167245 */ /* 0x001fd60000201000 */
[----:B------:R-:W-:Y:S05]  /*5180*/  @!P0 BRA `(.L_x_118) ;  /* 0x0000000000288947 */ /* 0x000fea0003800000 */
[----:B------:R-:W-:Y:S02]  /*5190*/  ULDC UR5, c[0x0][0x634] ;  /* 0x00018d0000057ab9 */ /* 0x000fe40000000800 */
[----:B------:R-:W-:-:S05]  /*51a0*/  IADD3 R5, P0, R16, UR5, RZ ;  /* 0x0000000510057c10 */ /* 0x000fca000ff1e0ff */
[----:B------:R-:W-:-:S04]  /*51b0*/  IMAD.X R21, RZ, RZ, R17, P0 ;  /* 0x000000ffff157224 */ /* 0x000fc800000e0611 */
[----:B------:R-:W-:-:S04]  /*51c0*/  IMAD.WIDE.U32 R6, R21, UR6, RZ ;  /* 0x0000000615067c25 */ /* 0x000fc8000f8e00ff */
[----:B------:R-:W-:-:S04]  /*51d0*/  IMAD.WIDE.U32 R6, P0, R5, UR7, R6 ;  /* 0x0000000705067c25 */ /* 0x000fc8000f800006 */
[----:B------:R-:W-:-:S04]  /*51e0*/  IMAD.WIDE.U32 R4, R5, UR6, RZ ;  /* 0x0000000605047c25 */ /* 0x000fc8000f8e00ff */
[----:B------:R-:W-:Y:S01]  /*51f0*/  IMAD.MOV.U32 R4, RZ, RZ, R7 ;  /* 0x000000ffff047224 */ /* 0x000fe200078e0007 */
[----:B------:R-:W-:Y:S01]  /*5200*/  IADD3 RZ, P1, R5, R6, RZ ;  /* 0x0000000605ff7210 */ /* 0x000fe20007f3e0ff */
[----:B------:R-:W-:-:S04]  /*5210*/  IMAD.X R5, RZ, RZ, RZ, P0 ;  /* 0x000000ffff057224 */ /* 0x000fc800000e06ff */
[----:B------:R-:W-:-:S08]  /*5220*/  IMAD.WIDE.U32.X R4, R21, UR7, R4, P1 ;  /* 0x0000000715047c25 */ /* 0x000fd000088e0404 */
.L_x_118:
[--C-:B------:R-:W-:Y:S01]  /*5230*/  SHF.R.U64 R14, R4, UR8, R5.reuse ;  /* 0x00000008040e7c19 */ /* 0x100fe20008001205 */
[----:B------:R-:W-:Y:S01]  /*5240*/  FMUL R22, R22, UR9 ;  /* 0x0000000916167c20 */ /* 0x000fe20008400000 */
[----:B------:R-:W-:Y:S01]  /*5250*/  SHF.R.U32.HI R4, RZ, UR8, R5 ;  /* 0x00000008ff047c19 */ /* 0x000fe20008011605 */
[----:B------:R-:W0:Y:S01]  /*5260*/  LDC R6, c[0x0][0x144] ;  /* 0x00005100ff067b82 */ /* 0x000e220000000800 */
[----:B------:R-:W-:Y:S01]  /*5270*/  IADD3 R5, P0, RZ, -R14, RZ ;  /* 0x8000000eff057210 */ /* 0x000fe20007f1e0ff */
[----:B------:R-:W-:Y:S01]  /*5280*/  ULDC UR5, c[0x0][0x154] ;  /* 0x0000550000057ab9 */ /* 0x000fe20000000800 */
[----:B-1----:R-:W-:Y:S01]  /*5290*/  I2FP.F32.U32 R7, R20 ;  /* 0x0000001400077245 */ /* 0x002fe20000201000 */
[----:B------:R-:W1:Y:S01]  /*52a0*/  F2I.U32.TRUNC.NTZ R22, R22 ;  /* 0x0000001600167305 */ /* 0x000e62000020f000 */
[----:B------:R-:W-:Y:S01]  /*52b0*/  ULDC.64 UR6, c[0x0][0x620] ;  /* 0x0001880000067ab9 */ /* 0x000fe20000000a00 */
[----:B------:R-:W-:Y:S01]  /*52c0*/  IMAD.X R4, RZ, RZ, ~R4, P0 ;  /* 0x000000ffff047224 */ /* 0x000fe200000e0e04 */
[----:B------:R-:W-:Y:S01]  /*52d0*/  ISETP.NE.AND P2, PT, R2, 0x1, PT ;  /* 0x000000010200780c */ /* 0x000fe20003f45270 */
[----:B------:R-:W-:Y:S01]  /*52e0*/  FMUL R23, R7, UR5 ;  /* 0x0000000507177c20 */ /* 0x000fe20008400000 */
[----:B------:R-:W2:Y:S01]  /*52f0*/  LDC R25, c[0x0][0x148] ;  /* 0x00005200ff197b82 */ /* 0x000ea20000000800 */
[----:B------:R-:W-:Y:S01]  /*5300*/  IMAD R4, R4, UR6, RZ ;  /* 0x0000000604047c24 */ /* 0x000fe2000f8e02ff */
[----:B------:R-:W-:-:S03]  /*5310*/  ULDC UR5, c[0x0][0x618] ;  /* 0x0001860000057ab9 */ /* 0x000fc60000000800 */
[----:B------:R-:W3:Y:S01]  /*5320*/  F2I.U32.TRUNC.NTZ R23, R23 ;  /* 0x0000001700177305 */ /* 0x000ee2000020f000 */
[C---:B------:R-:W-:Y:S02]  /*5330*/  IMAD R7, R5.reuse, UR7, R4 ;  /* 0x0000000705077c24 */ /* 0x040fe4000f8e0204 */
[----:B------:R-:W-:Y:S01]  /*5340*/  IMAD.WIDE.U32 R4, R5, UR6, R16 ;  /* 0x0000000605047c25 */ /* 0x000fe2000f8e0010 */
[----:B------:R-:W-:Y:S02]  /*5350*/  ULDC.64 UR6, c[0x0][0x640] ;  /* 0x0001900000067ab9 */ /* 0x000fe40000000a00 */
[----:B------:R-:W-:Y:S01]  /*5360*/  ISETP.NE.U32.AND P0, PT, RZ, UR6, PT ;  /* 0x00000006ff007c0c */ /* 0x000fe2000bf05070 */
[----:B------:R-:W-:Y:S02]  /*5370*/  IMAD.IADD R5, R5, 0x1, R7 ;  /* 0x0000000105057824 */ /* 0x000fe400078e0207 */
[----:B-1----:R-:W-:Y:S01]  /*5380*/  IMAD.MOV R22, RZ, RZ, -R22 ;  /* 0x000000ffff167224 */ /* 0x002fe200078e0a16 */
[----:B------:R-:W-:-:S02]  /*5390*/  ISETP.NE.AND.EX P0, PT, RZ, UR7, PT, P0 ;  /* 0x00000007ff007c0c */ /* 0x000fc4000bf05300 */
[----:B------:R-:W-:Y:S01]  /*53a0*/  SHF.R.U64 R21, R4, UR5, R5 ;  /* 0x0000000504157c19 */ /* 0x000fe20008001205 */
[----:B0-----:R-:W-:Y:S01]  /*53b0*/  IMAD R15, R6, R22, R15 ;  /* 0x00000016060f7224 */ /* 0x001fe200078e020f */
[----:B------:R-:W-:Y:S01]  /*53c0*/  SHF.R.U32.HI R4, RZ, UR5, R5 ;  /* 0x00000005ff047c19 */ /* 0x000fe20008011605 */
[----:B------:R-:W-:Y:S01]  /*53d0*/  ULDC UR5, c[0x0][0x608] ;  /* 0x0001820000057ab9 */ /* 0x000fe20000000800 */
[----:B---3--:R-:W-:Y:S02]  /*53e0*/  IMAD.MOV R6, RZ, RZ, -R23 ;  /* 0x000000ffff067224 */ /* 0x008fe400078e0a17 */
[--C-:B------:R-:W-:Y:S02]  /*53f0*/  SHF.R.U64 R22, R21, UR5, R4.reuse ;  /* 0x0000000515167c19 */ /* 0x100fe40008001204 */
[----:B------:R-:W-:Y:S01]  /*5400*/  SHF.R.U32.HI R5, RZ, UR5, R4 ;  /* 0x00000005ff057c19 */ /* 0x000fe20008011604 */
[----:B------:R-:W-:Y:S01]  /*5410*/  ULDC UR5, c[0x0][0x658] ;  /* 0x0001960000057ab9 */ /* 0x000fe20000000800 */
[----:B--2---:R-:W-:-:S02]  /*5420*/  @P2 IMAD R15, R25, R6, R20 ;  /* 0x00000006190f2224 */ /* 0x004fc400078e0214 */
[--C-:B------:R-:W-:Y:S02]  /*5430*/  SHF.R.U64 R20, R22, UR5, R5.reuse ;  /* 0x0000000516147c19 */ /* 0x100fe40008001205 */
[----:B------:R-:W-:-:S03]  /*5440*/  SHF.R.U32.HI R23, RZ, UR5, R5 ;  /* 0x00000005ff177c19 */ /* 0x000fc60008011605 */
[----:B------:R-:W-:Y:S02]  /*5450*/  IMAD.MOV.U32 R6, RZ, RZ, R20 ;  /* 0x000000ffff067224 */ /* 0x000fe400078e0014 */
[----:B------:R-:W-:Y:S01]  /*5460*/  IMAD.MOV.U32 R5, RZ, RZ, R23 ;  /* 0x000000ffff057224 */ /* 0x000fe200078e0017 */
[----:B------:R-:W-:Y:S06]  /*5470*/  @!P0 BRA `(.L_x_119) ;  /* 0x00000000002c8947 */ /* 0x000fec0003800000 */
        /* <DEDUP_REMOVED lines=9> */
[----:B------:R-:W-:-:S04]  /*5510*/  IMAD.WIDE.U32.X R4, R23, UR7, R4, P1 ;  /* 0x0000000717047c25 */ /* 0x000fc800088e0404 */
[----:B------:R-:W-:-:S07]  /*5520*/  IMAD.MOV.U32 R6, RZ, RZ, R4 ;  /* 0x000000ffff067224 */ /* 0x000fce00078e0004 */
.L_x_119:
[----:B------:R-:W-:Y:S01]  /*5530*/  ULDC UR5, c[0x0][0x648] ;  /* 0x0001920000057ab9 */ /* 0x000fe20000000800 */
[----:B------:R-:W-:Y:S01]  /*5540*/  LOP3.LUT R4, R22, UR16, RZ, 0xc0, !PT ;  /* 0x0000001016047c12 */ /* 0x000fe2000f8ec0ff */
[----:B------:R-:W-:Y:S01]  /*5550*/  ULDC UR6, c[0x0][0x610] ;  /* 0x0001840000067ab9 */ /* 0x000fe20000000800 */
[----:B------:R-:W-:Y:S01]  /*5560*/  SHF.R.U64 R5, R6, UR5, R5 ;  /* 0x0000000506057c19 */ /* 0x000fe20008001205 */
[----:B------:R-:W-:Y:S01]  /*5570*/  ULDC UR5, c[0x0][0x638] ;  /* 0x00018e0000057ab9 */ /* 0x000fe20000000800 */
[----:B------:R-:W-:Y:S01]  /*5580*/  LOP3.LUT R21, R21, UR4, RZ, 0xc0, !PT ;  /* 0x0000000415157c12 */ /* 0x000fe2000f8ec0ff */
[----:B------:R-:W-:Y:S02]  /*5590*/  IMAD.MOV.U32 R6, RZ, RZ, R14 ;  /* 0x000000ffff067224 */ /* 0x000fe400078e000e */
[----:B------:R-:W-:Y:S02]  /*55a0*/  IMAD.MOV R7, RZ, RZ, -R5 ;  /* 0x000000ffff077224 */ /* 0x000fe400078e0a05 */
[----:B------:R-:W-:-:S02]  /*55b0*/  IMAD R4, R5, UR17, R4 ;  /* 0x0000001105047c24 */ /* 0x000fc4000f8e0204 */
[----:B------:R-:W-:Y:S01]  /*55c0*/  IMAD R20, R7, UR5, R20 ;  /* 0x0000000507147c24 */ /* 0x000fe2000f8e0214 */
[----:B------:R-:W-:Y:S01]  /*55d0*/  ULDC UR5, c[0x0][0x600] ;  /* 0x0001800000057ab9 */ /* 0x000fe20000000800 */
[----:B------:R-:W-:Y:S02]  /*55e0*/  IMAD R15, R4, UR6, R15 ;  /* 0x00000006040f7c24 */ /* 0x000fe4000f8e020f */
[----:B------:R-:W-:Y:S02]  /*55f0*/  IMAD R20, R20, UR5, R21 ;  /* 0x0000000514147c24 */ /* 0x000fe4000f8e0215 */
[----:B------:R-:W-:-:S03]  /*5600*/  IMAD.MOV.U32 R4, RZ, RZ, 0x1 ;  /* 0x00000001ff047424 */ /* 0x000fc600078e00ff */
[----:B------:R-:W-:Y:S02]  /*5610*/  SEL R7, R20, R15, !P2 ;  /* 0x0000000f14077207 */ /* 0x000fe40005000000 */
[----:B------:R-:W-:-:S07]  /*5620*/  SEL R20, R15, R20, !P2 ;  /* 0x000000140f147207 */ /* 0x000fce0005000000 */
.L_x_117:
[----:B------:R-:W-:Y:S05]  /*5630*/  BSYNC B1 ;  /* 0x0000000000017941 */ /* 0x000fea0003800000 */
.L_x_116:
[----:B------:R-:W-:-:S13]  /*5640*/  LOP3.LUT P0, RZ, R4, 0xff, RZ, 0xc0, !PT ;  /* 0x000000ff04ff7812 */ /* 0x000fda000780c0ff */
[----:B------:R-:W-:Y:S05]  /*5650*/  @P0 BRA `(.L_x_120) ;  /* 0xfffffff400380947 */ /* 0x000fea000383ffff */
[----:B------:R-:W-:Y:S05]  /*5660*/  BSYNC B0 ;  /* 0x0000000000007941 */ /* 0x000fea0003800000 */
.L_x_109:
[----:B------:R-:W-:-:S03]  /*5670*/  UMOV UR5, 0xffffffff ;  /* 0xffffffff00057882 */ /* 0x000fc60000000000 */
[----:B------:R-:W-:Y:S05]  /*5680*/  BRA.DIV UR5, `(.L_x_121) ;  /* 0x0000000605c87947 */ /* 0x000fea000b800000 */
[----:B------:R-:W-:-:S13]  /*5690*/  ELECT P6, URZ, PT ;  /* 0x00000000003f782f */ /* 0x000fda00038c0000 */
.L_x_140:
[----:B------:R-:W-:Y:S04]  /*56a0*/  BSSY B0, `(.L_x_122) ;  /* 0x0000058000007945 */ /* 0x000fe80003800000 */
[----:B------:R-:W-:Y:S05]  /*56b0*/  @!P6 BRA `(.L_x_123) ;  /* 0x000000040058e947 */ /* 0x000fea0003800000 */
[----:B------:R-:W-:-:S04]  /*56c0*/  LOP3.LUT R19, R19, 0x2, RZ, 0xfc, !PT ;  /* 0x0000000213137812 */ /* 0x000fc800078efcff */
[----:B------:R-:W-:-:S13]  /*56d0*/  ISETP.NE.AND P0, PT, R19, 0x3, PT ;  /* 0x000000031300780c */ /* 0x000fda0003f05270 */
[----:B------:R-:W-:Y:S05]  /*56e0*/  @!P0 BRA `(.L_x_124) ;  /* 0x0000000000048947 */ /* 0x000fea0003800000 */
[----:B------:R-:W-:Y:S01]  /*56f0*/  BPT.TRAP 0x1 ;  /* 0x000000040000795c */ /* 0x000fe20000300000 */
.L_x_124:
[----:B------:R-:W0:Y:S01]  /*5700*/  S2R R5, SR_CgaCtaId ;  /* 0x0000000000057919 */ /* 0x000e220000008800 */
[----:B------:R-:W-:Y:S02]  /*5710*/  MOV R2, 0x400 ;  /* 0x0000040000027802 */ /* 0x000fe40000000f00 */
[----:B------:R-:W-:Y:S02]  /*5720*/  SHF.L.U32 R4, R0, 0x1f, RZ ;  /* 0x0000001f00047819 */ /* 0x000fe400000006ff */
[----:B0-----:R-:W-:-:S05]  /*5730*/  LEA R2, R5, R2, 0x18 ;  /* 0x0000000205027211 */ /* 0x001fca00078ec0ff */
[----:B------:R-:W-:-:S04]  /*5740*/  VIADD R2, R2, 0x48 ;  /* 0x0000004802027836 */ /* 0x000fc80000000000 */
[C---:B------:R-:W-:Y:S02]  /*5750*/  IMAD R7, R3.reuse, 0x8, R2 ;  /* 0x0000000803077824 */ /* 0x040fe400078e0202 */
[----:B------:R-:W-:Y:S02]  /*5760*/  VIADD R3, R3, 0x1 ;  /* 0x0000000103037836 */ /* 0x000fe40000000000 */
[----:B------:R-:W0:Y:S03]  /*5770*/  SYNCS.PHASECHK.TRANS64.TRYWAIT P0, [R7+URZ], R4 ;  /* 0x00000004070075a7 */ /* 0x000e26000800017f */
[----:B------:R-:W-:-:S04]  /*5780*/  ISETP.NE.AND P1, PT, R3, 0x9, PT ;  /* 0x000000090300780c */ /* 0x000fc80003f25270 */
[----:B------:R-:W-:Y:S02]  /*5790*/  SEL R5, RZ, 0x1, P1 ;  /* 0x00000001ff057807 */ /* 0x000fe40000800000 */
[----:B------:R-:W-:Y:S02]  /*57a0*/  SEL R3, R3, RZ, P1 ;  /* 0x000000ff03037207 */ /* 0x000fe40000800000 */
[----:B------:R-:W-:-:S03]  /*57b0*/  LOP3.LUT R6, R0, R5, RZ, 0x3c, !PT ;  /* 0x0000000500067212 */ /* 0x000fc600078e3cff */
[----:B------:R-:W-:Y:S01]  /*57c0*/  IMAD R8, R3, 0x8, R2 ;  /* 0x0000000803087824 */ /* 0x000fe200078e0202 */
[----:B------:R-:W-:Y:S01]  /*57d0*/  SHF.L.U32 R5, R6, 0x1f, RZ ;  /* 0x0000001f06057819 */ /* 0x000fe200000006ff */
[----:B0-----:R-:W-:Y:S06]  /*57e0*/  @!P0 BRA `(.L_x_125) ;  /* 0x0000000400908947 */ /* 0x001fec0003800000 */
.L_x_141:
[----:B------:R-:W1:Y:S01]  /*57f0*/  SYNCS.PHASECHK.TRANS64.TRYWAIT P0, [R8+URZ], R5 ;  /* 0x00000005080075a7 */ /* 0x000e62000800017f */
[----:B------:R-:W-:-:S05]  /*5800*/  VIADD R0, R3, 0x1 ;  /* 0x0000000103007836 */ /* 0x000fca0000000000 */
[----:B------:R-:W-:-:S04]  /*5810*/  ISETP.NE.AND P1, PT, R0, 0x9, PT ;  /* 0x000000090000780c */ /* 0x000fc80003f25270 */
[----:B------:R-:W-:Y:S02]  /*5820*/  SEL R3, RZ, 0x1, P1 ;  /* 0x00000001ff037807 */ /* 0x000fe40000800000 */
[----:B0-----:R-:W-:Y:S02]  /*5830*/  SEL R7, R0, RZ, P1 ;  /* 0x000000ff00077207 */ /* 0x001fe40000800000 */
[----:B------:R-:W-:-:S03]  /*5840*/  LOP3.LUT R6, R6, R3, RZ, 0x3c, !PT ;  /* 0x0000000306067212 */ /* 0x000fc600078e3cff */
[----:B------:R-:W-:Y:S01]  /*5850*/  IMAD R9, R7, 0x8, R2 ;  /* 0x0000000807097824 */ /* 0x000fe200078e0202 */
[----:B------:R-:W-:Y:S01]  /*5860*/  SHF.L.U32 R4, R6, 0x1f, RZ ;  /* 0x0000001f06047819 */ /* 0x000fe200000006ff */
[----:B-1----:R-:W-:Y:S06]  /*5870*/  @!P0 BRA `(.L_x_126) ;  /* 0x0000000400808947 */ /* 0x002fec0003800000 */
.L_x_142:
[----:B------:R-:W1:Y:S01]  /*5880*/  SYNCS.PHASECHK.TRANS64.TRYWAIT P0, [R9+URZ], R4 ;  /* 0x00000004090075a7 */ /* 0x000e62000800017f */
[----:B------:R-:W-:-:S05]  /*5890*/  VIADD R0, R7, 0x1 ;  /* 0x0000000107007836 */ /* 0x000fca0000000000 */
[----:B------:R-:W-:-:S04]  /*58a0*/  ISETP.NE.AND P1, PT, R0, 0x9, PT ;  /* 0x000000090000780c */ /* 0x000fc80003f25270 */
[----:B------:R-:W-:Y:S02]  /*58b0*/  SEL R3, RZ, 0x1, P1 ;  /* 0x00000001ff037807 */ /* 0x000fe40000800000 */
[----:B------:R-:W-:Y:S02]  /*58c0*/  SEL R7, R0, RZ, P1 ;  /* 0x000000ff00077207 */ /* 0x000fe40000800000 */
[----:B------:R-:W-:-:S03]  /*58d0*/  LOP3.LUT R6, R6, R3, RZ, 0x3c, !PT ;  /* 0x0000000306067212 */ /* 0x000fc600078e3cff */
[----:B0-----:R-:W-:Y:S01]  /*58e0*/  IMAD R8, R7, 0x8, R2 ;  /* 0x0000000807087824 */ /* 0x001fe200078e0202 */
[----:B------:R-:W-:Y:S01]  /*58f0*/  SHF.L.U32 R5, R6, 0x1f, RZ ;  /* 0x0000001f06057819 */ /* 0x000fe200000006ff */
[----:B-1----:R-:W-:Y:S06]  /*5900*/  @!P0 BRA `(.L_x_127) ;  /* 0x0000000400708947 */ /* 0x002fec0003800000 */
.L_x_143:
        /* <DEDUP_REMOVED lines=9> */
.L_x_144:
        /* <DEDUP_REMOVED lines=9> */
.L_x_145:
        /* <DEDUP_REMOVED lines=9> */
.L_x_146:
[----:B------:R-:W1:Y:S01]  /*5ac0*/  SYNCS.PHASECHK.TRANS64.TRYWAIT P0, [R9+URZ], R4 ;  /* 0x00000004090075a7 */ /* 0x000e62000800017f */
[----:B------:R-:W-:-:S05]  /*5ad0*/  VIADD R0, R7, 0x1 ;  /* 0x0000000107007836 */ /* 0x000fca0000000000 */
[----:B------:R-:W-:-:S04]  /*5ae0*/  ISETP.NE.AND P1, PT, R0, 0x9, PT ;  /* 0x000000090000780c */ /* 0x000fc80003f25270 */
[----:B------:R-:W-:Y:S02]  /*5af0*/  SEL R3, RZ, 0x1, P1 ;  /* 0x00000001ff037807 */ /* 0x000fe40000800000 */
[----:B------:R-:W-:Y:S02]  /*5b00*/  SEL R7, R0, RZ, P1 ;  /* 0x000000ff00077207 */ /* 0x000fe40000800000 */
[----:B------:R-:W-:-:S03]  /*5b10*/  LOP3.LUT R11, R6, R3, RZ, 0x3c, !PT ;  /* 0x00000003060b7212 */ /* 0x000fc600078e3cff */
[----:B------:R-:W-:Y:S01]  /*5b20*/  IMAD R6, R7, 0x8, R2 ;  /* 0x0000000807067824 */ /* 0x000fe200078e0202 */
[----:B0-----:R-:W-:Y:S01]  /*5b30*/  SHF.L.U32 R5, R11, 0x1f, RZ ;  /* 0x0000001f0b057819 */ /* 0x001fe200000006ff */
[----:B-1----:R-:W-:Y:S06]  /*5b40*/  @!P0 BRA `(.L_x_131) ;  /* 0x0000000400308947 */ /* 0x002fec0003800000 */
.L_x_147:
[----:B------:R-:W1:Y:S01]  /*5b50*/  SYNCS.PHASECHK.TRANS64.TRYWAIT P0, [R6+URZ], R5 ;  /* 0x00000005060075a7 */ /* 0x000e62000800017f */
[----:B------:R-:W-:-:S05]  /*5b60*/  VIADD R0, R7, 0x1 ;  /* 0x0000000107007836 */ /* 0x000fca0000000000 */
[----:B------:R-:W-:-:S04]  /*5b70*/  ISETP.NE.AND P1, PT, R0, 0x9, PT ;  /* 0x000000090000780c */ /* 0x000fc80003f25270 */
[----:B0-----:R-:W-:Y:S02]  /*5b80*/  SEL R4, RZ, 0x1, P1 ;  /* 0x00000001ff047807 */ /* 0x001fe40000800000 */
[----:B------:R-:W-:Y:S02]  /*5b90*/  SEL R3, R0, RZ, P1 ;  /* 0x000000ff00037207 */ /* 0x000fe40000800000 */
[----:B------:R-:W-:Y:S01]  /*5ba0*/  LOP3.LUT R0, R11, R4, RZ, 0x3c, !PT ;  /* 0x000000040b007212 */ /* 0x000fe200078e3cff */
[----:B-1----:R-:W-:Y:S06]  /*5bb0*/  @!P0 BRA `(.L_x_132) ;  /* 0x0000000400288947 */ /* 0x002fec0003800000 */
.L_x_148:
[----:B------:R-:W-:Y:S01]  /*5bc0*/  IMAD R3, R3, 0x8, R2 ;  /* 0x0000000803037824 */ /* 0x000fe200078e0202 */
[----:B------:R-:W-:-:S07]  /*5bd0*/  SHF.L.U32 R0, R0, 0x1f, RZ ;  /* 0x0000001f00007819 */ /* 0x000fce00000006ff */
.L_x_133:
[----:B-1----:R1:W2:Y:S02]  /*5be0*/  SYNCS.PHASECHK.TRANS64.TRYWAIT P0, [R3+URZ], R0 ;  /* 0x00000000030075a7 */ /* 0x0022a4000800017f */
[----:B--2---:R-:W-:Y:S05]  /*5bf0*/  @!P0 NANOSLEEP.SYNCS 0x989680 ;  /* 0x009896800000895d */ /* 0x004fea0003900000 */
[----:B------:R-:W2:Y:S02]  /*5c00*/  @!P0 SYNCS.PHASECHK.TRANS64 P0, [R3+URZ], R0 ;  /* 0x00000000030085a7 */ /* 0x000ea4000800007f */
[----:B--2---:R-:W-:Y:S05]  /*5c10*/  @!P0 BRA `(.L_x_133) ;  /* 0xfffffffc00f08947 */ /* 0x004fea000383ffff */
.L_x_123:
[----:B------:R-:W-:Y:S05]  /*5c20*/  BSYNC B0 ;  /* 0x0000000000007941 */ /* 0x000fea0003800000 */
.L_x_122:
[----:B------:R-:W-:Y:S05]  /*5c30*/  EXIT ;  /* 0x000000000000794d */ /* 0x000fea0003800000 */
.L_x_22:
[----:B----4-:R4:W0:Y:S02]  /*5c40*/  SYNCS.PHASECHK.TRANS64.TRYWAIT P1, [R3+URZ], R0 ;  /* 0x00000000030075a7 */ /* 0x010824000802017f */
[----:B0-----:R-:W-:Y:S05]  /*5c50*/  @!P1 NANOSLEEP.SYNCS 0x989680 ;  /* 0x009896800000995d */ /* 0x001fea0003900000 */
[----:B------:R-:W0:Y:S02]  /*5c60*/  @!P1 SYNCS.PHASECHK.TRANS64 P1, [R3+URZ], R0 ;  /* 0x00000000030095a7 */ /* 0x000e24000802007f */
[----:B0-----:R-:W-:Y:S05]  /*5c70*/  @!P1 BRA `(.L_x_22) ;  /* 0xfffffffc00f09947 */ /* 0x001fea000383ffff */
[----:B------:R-:W-:Y:S05]  /*5c80*/  BRA `(.L_x_21) ;  /* 0xffffffb800387947 */ /* 0x000fea000383ffff */
.L_x_27:
[----:B-1----:R1:W3:Y:S02]  /*5c90*/  SYNCS.PHASECHK.TRANS64.TRYWAIT P1, [R5+URZ], R4 ;  /* 0x00000004050075a7 */ /* 0x0022e4000802017f */
[----:B---3--:R-:W-:Y:S05]  /*5ca0*/  @!P1 NANOSLEEP.SYNCS 0x989680 ;  /* 0x009896800000995d */ /* 0x008fea0003900000 */
[----:B------:R-:W3:Y:S02]  /*5cb0*/  @!P1 SYNCS.PHASECHK.TRANS64 P1, [R5+URZ], R4 ;  /* 0x00000004050095a7 */ /* 0x000ee4000802007f */
[----:B---3--:R-:W-:Y:S05]  /*5cc0*/  @!P1 BRA `(.L_x_27) ;  /* 0xfffffffc00f09947 */ /* 0x008fea000383ffff */
[----:B------:R-:W-:Y:S05]  /*5cd0*/  BRA `(.L_x_26) ;  /* 0xffffffbc00287947 */ /* 0x000fea000383ffff */
.L_x_110:
[----:B------:R-:W-:Y:S01]  /*5ce0*/  BSSY B1, `(.L_x_134) ;  /* 0x0000006000017945 */ /* 0x000fe20003800000 */
[----:B------:R-:W-:-:S07]  /*5cf0*/  IMAD.MOV.U32 R15, RZ, RZ, -0x1 ;  /* 0xffffffffff0f7424 */ /* 0x000fce00078e00ff */
[----:B------:R-:W-:Y:S05]  /*5d00*/  WARPSYNC.COLLECTIVE R15, `(.L_x_135) ;  /* 0x000000000f0c7348 */ /* 0x000fea0003c00000 */
[----:B------:R-:W-:Y:S02]  /*5d10*/  ELECT P6, UR62, PT ;  /* 0x00000000003e782f */ /* 0x000fe400038c0000 */
[----:B------:R-:W-:Y:S01]  /*5d20*/  MOV R14, UR62 ;  /* 0x0000003e000e7c02 */ /* 0x000fe20008000f00 */
[----:B------:R-:W-:Y:S10]  /*5d30*/  ENDCOLLECTIVE ;  /* 0x000000000000791b */ /* 0x000ff40003800000 */
.L_x_135:
[----:B------:R-:W-:Y:S05]  /*5d40*/  BSYNC B1 ;  /* 0x0000000000017941 */ /* 0x000fea0003800000 */
.L_x_134:
[----:B------:R-:W-:Y:S05]  /*5d50*/  BRA `(.L_x_136) ;  /* 0xffffffec00847947 */ /* 0x000fea000383ffff */
.L_x_113:
[----:B0-----:R0:W1:Y:S02]  /*5d60*/  SYNCS.PHASECHK.TRANS64.TRYWAIT P0, [R23+URZ+0x48], R14 ;  /* 0x0000480e170075a7 */ /* 0x001064000800017f */
[----:B-1----:R-:W-:Y:S05]  /*5d70*/  @!P0 NANOSLEEP.SYNCS 0x989680 ;  /* 0x009896800000895d */ /* 0x002fea0003900000 */
[----:B------:R-:W1:Y:S02]  /*5d80*/  @!P0 SYNCS.PHASECHK.TRANS64 P0, [R23+URZ+0x48], R14 ;  /* 0x0000480e170085a7 */ /* 0x000e64000800007f */
[----:B-1----:R-:W-:Y:S05]  /*5d90*/  @!P0 BRA `(.L_x_113) ;  /* 0xfffffffc00f08947 */ /* 0x002fea000383ffff */
[----:B------:R-:W-:Y:S05]  /*5da0*/  BRA `(.L_x_137) ;  /* 0xffffffec00c47947 */ /* 0x000fea000383ffff */
.L_x_121:
[----:B------:R-:W-:Y:S01]  /*5db0*/  BSSY B0, `(.L_x_138) ;  /* 0x0000006000007945 */ /* 0x000fe20003800000 */
[----:B------:R-:W-:-:S07]  /*5dc0*/  IMAD.MOV.U32 R15, RZ, RZ, -0x1 ;  /* 0xffffffffff0f7424 */ /* 0x000fce00078e00ff */
[----:B------:R-:W-:Y:S05]  /*5dd0*/  WARPSYNC.COLLECTIVE R15, `(.L_x_139) ;  /* 0x000000000f0c7348 */ /* 0x000fea0003c00000 */
[----:B------:R-:W-:Y:S02]  /*5de0*/  ELECT P6, UR62, PT ;  /* 0x00000000003e782f */ /* 0x000fe400038c0000 */
[----:B------:R-:W-:Y:S01]  /*5df0*/  MOV R14, UR62 ;  /* 0x0000003e000e7c02 */ /* 0x000fe20008000f00 */
[----:B------:R-:W-:Y:S10]  /*5e00*/  ENDCOLLECTIVE ;  /* 0x000000000000791b */ /* 0x000ff40003800000 */
.L_x_139:
[----:B------:R-:W-:Y:S05]  /*5e10*/  BSYNC B0 ;  /* 0x0000000000007941 */ /* 0x000fea0003800000 */
.L_x_138:
[----:B------:R-:W-:Y:S05]  /*5e20*/  BRA `(.L_x_140) ;  /* 0xfffffff8001c7947 */ /* 0x000fea000383ffff */
.L_x_125:
[----:B0-----:R0:W1:Y:S02]  /*5e30*/  SYNCS.PHASECHK.TRANS64.TRYWAIT P0, [R7+URZ], R4 ;  /* 0x00000004070075a7 */ /* 0x001064000800017f */
[----:B-1----:R-:W-:Y:S05]  /*5e40*/  @!P0 NANOSLEEP.SYNCS 0x989680 ;  /* 0x009896800000895d */ /* 0x002fea0003900000 */
[----:B------:R-:W1:Y:S02]  /*5e50*/  @!P0 SYNCS.PHASECHK.TRANS64 P0, [R7+URZ], R4 ;  /* 0x00000004070085a7 */ /* 0x000e64000800007f */
[----:B-1----:R-:W-:Y:S05]  /*5e60*/  @!P0 BRA `(.L_x_125) ;  /* 0xfffffffc00f08947 */ /* 0x002fea000383ffff */
[----:B------:R-:W-:Y:S05]  /*5e70*/  BRA `(.L_x_141) ;  /* 0xfffffff8005c7947 */ /* 0x000fea000383ffff */
.L_x_126:
[----:B0-----:R0:W1:Y:S02]  /*5e80*/  SYNCS.PHASECHK.TRANS64.TRYWAIT P0, [R8+URZ], R5 ;  /* 0x00000005080075a7 */ /* 0x001064000800017f */
[----:B-1----:R-:W-:Y:S05]  /*5e90*/  @!P0 NANOSLEEP.SYNCS 0x989680 ;  /* 0x009896800000895d */ /* 0x002fea0003900000 */
[----:B------:R-:W1:Y:S02]  /*5ea0*/  @!P0 SYNCS.PHASECHK.TRANS64 P0, [R8+URZ], R5 ;  /* 0x00000005080085a7 */ /* 0x000e64000800007f */
[----:B-1----:R-:W-:Y:S05]  /*5eb0*/  @!P0 BRA `(.L_x_126) ;  /* 0xfffffffc00f08947 */ /* 0x002fea000383ffff */
[----:B------:R-:W-:Y:S05]  /*5ec0*/  BRA `(.L_x_142) ;  /* 0xfffffff8006c7947 */ /* 0x000fea000383ffff */
.L_x_127:
[----:B0-----:R0:W1:Y:S02]  /*5ed0*/  SYNCS.PHASECHK.TRANS64.TRYWAIT P0, [R9+URZ], R4 ;  /* 0x00000004090075a7 */ /* 0x001064000800017f */
[----:B-1----:R-:W-:Y:S05]  /*5ee0*/  @!P0 NANOSLEEP.SYNCS 0x989680 ;  /* 0x009896800000895d */ /* 0x002fea0003900000 */
[----:B------:R-:W1:Y:S02]  /*5ef0*/  @!P0 SYNCS.PHASECHK.TRANS64 P0, [R9+URZ], R4 ;  /* 0x00000004090085a7 */ /* 0x000e64000800007f */
[----:B-1----:R-:W-:Y:S05]  /*5f00*/  @!P0 BRA `(.L_x_127) ;  /* 0xfffffffc00f08947 */ /* 0x002fea000383ffff */
[----:B------:R-:W-:Y:S05]  /*5f10*/  BRA `(.L_x_143) ;  /* 0xfffffff8007c7947 */ /* 0x000fea000383ffff */
.L_x_128:
[----:B0-----:R0:W1:Y:S02]  /*5f20*/  SYNCS.PHASECHK.TRANS64.TRYWAIT P0, [R8+URZ], R5 ;  /* 0x00000005080075a7 */ /* 0x001064000800017f */
[----:B-1----:R-:W-:Y:S05]  /*5f30*/  @!P0 NANOSLEEP.SYNCS 0x989680 ;  /* 0x009896800000895d */ /* 0x002fea0003900000 */
[----:B------:R-:W1:Y:S02]  /*5f40*/  @!P0 SYNCS.PHASECHK.TRANS64 P0, [R8+URZ], R5 ;  /* 0x00000005080085a7 */ /* 0x000e64000800007f */
[----:B-1----:R-:W-:Y:S05]  /*5f50*/  @!P0 BRA `(.L_x_128) ;  /* 0xfffffffc00f08947 */ /* 0x002fea000383ffff */
[----:B------:R-:W-:Y:S05]  /*5f60*/  BRA `(.L_x_144) ;  /* 0xfffffff8008c7947 */ /* 0x000fea000383ffff */
.L_x_129:
[----:B0-----:R0:W1:Y:S02]  /*5f70*/  SYNCS.PHASECHK.TRANS64.TRYWAIT P0, [R9+URZ], R4 ;  /* 0x00000004090075a7 */ /* 0x001064000800017f */
[----:B-1----:R-:W-:Y:S05]  /*5f80*/  @!P0 NANOSLEEP.SYNCS 0x989680 ;  /* 0x009896800000895d */ /* 0x002fea0003900000 */
[----:B------:R-:W1:Y:S02]  /*5f90*/  @!P0 SYNCS.PHASECHK.TRANS64 P0, [R9+URZ], R4 ;  /* 0x00000004090085a7 */ /* 0x000e64000800007f */
[----:B-1----:R-:W-:Y:S05]  /*5fa0*/  @!P0 BRA `(.L_x_129) ;  /* 0xfffffffc00f08947 */ /* 0x002fea000383ffff */
[----:B------:R-:W-:Y:S05]  /*5fb0*/  BRA `(.L_x_145) ;  /* 0xfffffff8009c7947 */ /* 0x000fea000383ffff */
.L_x_130:
[----:B0-----:R0:W1:Y:S02]  /*5fc0*/  SYNCS.PHASECHK.TRANS64.TRYWAIT P0, [R8+URZ], R5 ;  /* 0x00000005080075a7 */ /* 0x001064000800017f */
[----:B-1----:R-:W-:Y:S05]  /*5fd0*/  @!P0 NANOSLEEP.SYNCS 0x989680 ;  /* 0x009896800000895d */ /* 0x002fea0003900000 */
[----:B------:R-:W1:Y:S02]  /*5fe0*/  @!P0 SYNCS.PHASECHK.TRANS64 P0, [R8+URZ], R5 ;  /* 0x00000005080085a7 */ /* 0x000e64000800007f */
[----:B-1----:R-:W-:Y:S05]  /*5ff0*/  @!P0 BRA `(.L_x_130) ;  /* 0xfffffffc00f08947 */ /* 0x002fea000383ffff */
[----:B------:R-:W-:Y:S05]  /*6000*/  BRA `(.L_x_146) ;  /* 0xfffffff800ac7947 */ /* 0x000fea000383ffff */
.L_x_131:
[----:B0-----:R0:W1:Y:S02]  /*6010*/  SYNCS.PHASECHK.TRANS64.TRYWAIT P0, [R9+URZ], R4 ;  /* 0x00000004090075a7 */ /* 0x001064000800017f */
[----:B-1----:R-:W-:Y:S05]  /*6020*/  @!P0 NANOSLEEP.SYNCS 0x989680 ;  /* 0x009896800000895d */ /* 0x002fea0003900000 */
[----:B------:R-:W1:Y:S02]  /*6030*/  @!P0 SYNCS.PHASECHK.TRANS64 P0, [R9+URZ], R4 ;  /* 0x00000004090085a7 */ /* 0x000e64000800007f */
[----:B-1----:R-:W-:Y:S05]  /*6040*/  @!P0 BRA `(.L_x_131) ;  /* 0xfffffffc00f08947 */ /* 0x002fea000383ffff */
[----:B------:R-:W-:Y:S05]  /*6050*/  BRA `(.L_x_147) ;  /* 0xfffffff800bc7947 */ /* 0x000fea000383ffff */
.L_x_132:
[----:B0-----:R0:W1:Y:S02]  /*6060*/  SYNCS.PHASECHK.TRANS64.TRYWAIT P0, [R6+URZ], R5 ;  /* 0x00000005060075a7 */ /* 0x001064000800017f */
[----:B-1----:R-:W-:Y:S05]  /*6070*/  @!P0 NANOSLEEP.SYNCS 0x989680 ;  /* 0x009896800000895d */ /* 0x002fea0003900000 */
[----:B------:R-:W1:Y:S02]  /*6080*/  @!P0 SYNCS.PHASECHK.TRANS64 P0, [R6+URZ], R5 ;  /* 0x00000005060085a7 */ /* 0x000e64000800007f */
[----:B-1----:R-:W-:Y:S05]  /*6090*/  @!P0 BRA `(.L_x_132) ;  /* 0xfffffffc00f08947 */ /* 0x002fea000383ffff */
[----:B------:R-:W-:Y:S05]  /*60a0*/  BRA `(.L_x_148) ;  /* 0xfffffff800c47947 */ /* 0x000fea000383ffff */
.L_x_149:
[----:B------:R-:W-:-:S00]  /*60b0*/  BRA `(.L_x_149) ;  /* 0xfffffffc00fc7947 */ /* 0x000fc0000383ffff */
[----:B------:R-:W-:-:S00]  /*60c0*/  NOP ;  /* 0x0000000000007918 */ /* 0x000fc00000000000 */
        /* <DEDUP_REMOVED lines=11> */
.L_x_150:


//--------------------- .nv.global.init           --------------------------
	.section	.nv.global.init,"aw",@progbits
.nv.global.init:
	.type		$str$22,@object
	.size		$str$22,($str$23 - $str$22)
$str$22:
        /*0000*/ 	.byte	0x6b, 0x5f, 0x74, 0x69, 0x6c, 0x65, 0x5f, 0x63, 0x6f, 0x75, 0x6e, 0x74, 0x20, 0x3e, 0x3d, 0x20
        /*0010*/ 	.byte	0x31, 0x00
	.type		$str$23,@object
	.size		$str$23,(__unnamed_1 - $str$23)
$str$23:
        /*0012*/ 	.byte	0x2f, 0x74, 0x6d, 0x70, 0x2f, 0x63, 0x75, 0x74, 0x6c, 0x61, 0x73, 0x73, 0x5f, 0x73, 0x77, 0x65
        /*0022*/ 	.byte	0x65, 0x70, 0x5f, 0x73, 0x72, 0x63, 0x2f, 0x69, 0x6e, 0x63, 0x6c, 0x75, 0x64, 0x65, 0x2f, 0x63
        /*0032*/ 	.byte	0x75, 0x74, 0x6c, 0x61, 0x73, 0x73, 0x2f, 0x67, 0x65, 0x6d, 0x6d, 0x2f, 0x63, 0x6f, 0x6c, 0x6c
        /*0042*/ 	.byte	0x65, 0x63, 0x74, 0x69, 0x76, 0x65, 0x2f, 0x73, 0x6d, 0x39, 0x30, 0x5f, 0x6d, 0x6d, 0x61, 0x5f
        /*0052*/ 	.byte	0x74, 0x6d, 0x61, 0x5f, 0x67, 0x6d, 0x6d, 0x61, 0x5f, 0x73, 0x73, 0x5f, 0x77, 0x61, 0x72, 0x70
        /*0062*/ 	.byte	0x73, 0x70, 0x65, 0x63, 0x69, 0x61, 0x6c, 0x69, 0x7a, 0x65, 0x64, 0x2e, 0x68, 0x70, 0x70, 0x00
	.type		__unnamed_1,@object
	.size		__unnamed_1,(.L_0 - __unnamed_1)
__unnamed_1:
        /*0072*/ 	.byte	0x76, 0x6f, 0x69, 0x64, 0x20, 0x63, 0x75, 0x74, 0x6c, 0x61, 0x73, 0x73, 0x3a, 0x3a, 0x67, 0x65
        /* <DEDUP_REMOVED lines=172> */
        /*0b42*/ 	.byte	0x3a, 0x69, 0x64, 0x65, 0x6e, 0x74, 0x69, 0x74, 0x79, 0x5d, 0x00
.L_0:


//--------------------- .nv.shared._ZN7cutlass13device_kernelINS_4gemm6kernel13GemmUniversalIN4cute5tupleIJiiiiEEENS1_10collective13CollectiveMmaINS1_34MainloopSm90TmaGmmaWarpSpecializedILi9ENS5_IJNS4_1CILi1EEENSA_ILi2EEESB_EEENS1_35KernelTmaWarpSpecializedCooperativeEEENS5_IJNSA_ILi128EEENSA_ILi64EEESG_EEEaNS5_IJlSB_lEEEaSJ_NS4_8TiledMMAINS4_8MMA_AtomIJNS4_4SM904GMMA26MMA_64x64x32_S32S8S8_SS_TNEEEENS4_6LayoutINS5_IJSC_SB_SB_EEENS5_IJSB_NSA_ILi0EEESS_EEEEENS5_IJNS4_10UnderscoreESV_SV_EEEEENS4_23SM90_TMA_LOAD_MULTICASTENS4_14ComposedLayoutINS4_7SwizzleILi3ELi4ELi3EEENS4_18smem_ptr_flag_bitsILi8EEENSQ_INS5_IJNSA_ILi8EEESG_EEENS5_IJSG_SB_EEEEEEEvNS4_8identityENS4_13SM90_TMA_LOADES18_vS19_EENS_8epilogue10collective6detail29Sm90TmaWarpSpecializedAdapterINS1D_15DefaultEpilogueIaSJ_SJ_NS1C_6thread17LinearCombinationIaLi1EiiLNS1H_9ScaleType4KindE0ELNS_15FloatRoundStyleE2EaEENS1_15EpilogueDefaultEEEEEvvEEEEvNT_6ParamsE --------------------------
	.section	.nv.shared._ZN7cutlass13device_kernelINS_4gemm6kernel13GemmUniversalIN4cute5tupleIJiiiiEEENS1_10collective13CollectiveMmaINS1_34MainloopSm90TmaGmmaWarpSpecializedILi9ENS5_IJNS4_1CILi1EEENSA_ILi2EEESB_EEENS1_35KernelTmaWarpSpecializedCooperativeEEENS5_IJNSA_ILi128EEENSA_ILi64EEESG_EEEaNS5_IJlSB_lEEEaSJ_NS4_8TiledMMAINS4_8MMA_AtomIJNS4_4SM904GMMA26MMA_64x64x32_S32S8S8_SS_TNEEEENS4_6LayoutINS5_IJSC_SB_SB_EEENS5_IJSB_NSA_ILi0EEESS_EEEEENS5_IJNS4_10UnderscoreESV_SV_EEEEENS4_23SM90_TMA_LOAD_MULTICASTENS4_14ComposedLayoutINS4_7SwizzleILi3ELi4ELi3EEENS4_18smem_ptr_flag_bitsILi8EEENSQ_INS5_IJNSA_ILi8EEESG_EEENS5_IJSG_SB_EEEEEEEvNS4_8identityENS4_13SM90_TMA_LOADES18_vS19_EENS_8epilogue10collective6detail29Sm90TmaWarpSpecializedAdapterINS1D_15DefaultEpilogueIaSJ_SJ_NS1C_6thread17LinearCombinationIaLi1EiiLNS1H_9ScaleType4KindE0ELNS_15FloatRoundStyleE2EaEENS1_15EpilogueDefaultEEEEEvvEEEEvNT_6ParamsE,"aw",@nobits
	.sectionflags	@""
	.align	16
	.zero		1024


//--------------------- .nv.shared.reserved.0     --------------------------
	.section	.nv.shared.reserved.0,"aw",@nobits
	.weak		__nv_reservedSMEM_offset_0_alias
	.size		__nv_reservedSMEM_offset_0_alias, 0, 0
	.other		__nv_reservedSMEM_offset_0_alias,@"STO_CUDA_RESERVED_SHARED STV_DEFAULT"
__nv_reservedSMEM_offset_0_alias:
	.zero		0


//--------------------- .nv.global                --------------------------
	.section	.nv.global,"aw",@nobits
.nv.global:
	.type		_ZN39_INTERNAL_2ff3ffc0_4_k_cu_b4237b1e_41044cute1_E,@object
	.size		_ZN39_INTERNAL_2ff3ffc0_4_k_cu_b4237b1e_41044cute1_E,(_ZN39_INTERNAL_2ff3ffc0_4_k_cu_b4237b1e_41044cuda3std3__45__cpo6cbeginE - _ZN39_INTERNAL_2ff3ffc0_4_k_cu_b4237b1e_41044cute1_E)
_ZN39_INTERNAL_2ff3ffc0_4_k_cu_b4237b1e_41044cute1_E:
	.zero		1
	.type		_ZN39_INTERNAL_2ff3ffc0_4_k_cu_b4237b1e_41044cuda3std3__45__cpo6cbeginE,@object
	.size		_ZN39_INTERNAL_2ff3ffc0_4_k_cu_b4237b1e_41044cuda3std3__45__cpo6cbeginE,(_ZN39_INTERNAL_2ff3ffc0_4_k_cu_b4237b1e_41044cuda3std3__48in_placeE - _ZN39_INTERNAL_2ff3ffc0_4_k_cu_b4237b1e_41044cuda3std3__45__cpo6cbeginE)
_ZN39_INTERNAL_2ff3ffc0_4_k_cu_b4237b1e_41044cuda3std3__45__cpo6cbeginE:
	.zero		1
	.type		_ZN39_INTERNAL_2ff3ffc0_4_k_cu_b4237b1e_41044cuda3std3__48in_placeE,@object
	.size		_ZN39_INTERNAL_2ff3ffc0_4_k_cu_b4237b1e_41044cuda3std3__48in_placeE,(_ZN39_INTERNAL_2ff3ffc0_4_k_cu_b4237b1e_41044cuda3std6ranges3__45__cpo9iter_moveE - _ZN39_INTERNAL_2ff3ffc0_4_k_cu_b4237b1e_41044cuda3std3__48in_placeE)
_ZN39_INTERNAL_2ff3ffc0_4_k_cu_b4237b1e_41044cuda3std3__48in_placeE:
	.zero		1
	.type		_ZN39_INTERNAL_2ff3ffc0_4_k_cu_b4237b1e_41044cuda3std6ranges3__45__cpo9iter_moveE,@object
	.size		_ZN39_INTERNAL_2ff3ffc0_4_k_cu_b4237b1e_41044cuda3std6ranges3__45__cpo9iter_moveE,(_ZN39_INTERNAL_2ff3ffc0_4_k_cu_b4237b1e_41044cuda3std3__45__cpo5beginE - _ZN39_INTERNAL_2ff3ffc0_4_k_cu_b4237b1e_41044cuda3std6ranges3__45__cpo9iter_moveE)
_ZN39_INTERNAL_2ff3ffc0_4_k_cu_b4237b1e_41044cuda3std6ranges3__45__cpo9iter_moveE:
	.zero		1
	.type		_ZN39_INTERNAL_2ff3ffc0_4_k_cu_b4237b1e_41044cuda3std3__45__cpo5beginE,@object
	.size		_ZN39_INTERNAL_2ff3ffc0_4_k_cu_b4237b1e_41044cuda3std3__45__cpo5beginE,(_ZN39_INTERNAL_2ff3ffc0_4_k_cu_b4237b1e_41044cuda3std3__441_GLOBAL__N__2ff3ffc0_4_k_cu_b4237b1e_41046ignoreE - _ZN39_INTERNAL_2ff3ffc0_4_k_cu_b4237b1e_41044cuda3std3__45__cpo5beginE)
_ZN39_INTERNAL_2ff3ffc0_4_k_cu_b4237b1e_41044cuda3std3__45__cpo5beginE:
	.zero		1
	.type		_ZN39_INTERNAL_2ff3ffc0_4_k_cu_b4237b1e_41044cuda3std3__441_GLOBAL__N__2ff3ffc0_4_k_cu_b4237b1e_41046ignoreE,@object
	.size		_ZN39_INTERNAL_2ff3ffc0_4_k_cu_b4237b1e_41044cuda3std3__441_GLOBAL__N__2ff3ffc0_4_k_cu_b4237b1e_41046ignoreE,(_ZN39_INTERNAL_2ff3ffc0_4_k_cu_b4237b1e_41044cute7productE - _ZN39_INTERNAL_2ff3ffc0_4_k_cu_b4237b1e_41044cuda3std3__441_GLOBAL__N__2ff3ffc0_4_k_cu_b4237b1e_41046ignoreE)
_ZN39_INTERNAL_2ff3ffc0_4_k_cu_b4237b1e_41044cuda3std3__441_GLOBAL__N__2ff3ffc0_4_k_cu_b4237b1e_41046ignoreE:
	.zero		1
	.type		_ZN39_INTERNAL_2ff3ffc0_4_k_cu_b4237b1e_41044cute7productE,@object
	.size		_ZN39_INTERNAL_2ff3ffc0_4_k_cu_b4237b1e_41044cute7productE,(_ZN39_INTERNAL_2ff3ffc0_4_k_cu_b4237b1e_41044cuda3std3__45__cpo3endE - _ZN39_INTERNAL_2ff3ffc0_4_k_cu_b4237b1e_41044cute7productE)
_ZN39_INTERNAL_2ff3ffc0_4_k_cu_b4237b1e_41044cute7productE:
	.zero		1
	.type		_ZN39_INTERNAL_2ff3ffc0_4_k_cu_b4237b1e_41044cuda3std3__45__cpo3endE,@object
	.size		_ZN39_INTERNAL_2ff3ffc0_4_k_cu_b4237b1e_41044cuda3std3__45__cpo3endE,(_ZN39_INTERNAL_2ff3ffc0_4_k_cu_b4237b1e_41044cuda3std3__419piecewise_constructE - _ZN39_INTERNAL_2ff3ffc0_4_k_cu_b4237b1e_41044cuda3std3__45__cpo3endE)
_ZN39_INTERNAL_2ff3ffc0_4_k_cu_b4237b1e_41044cuda3std3__45__cpo3endE:
	.zero		1
	.type		_ZN39_INTERNAL_2ff3ffc0_4_k_cu_b4237b1e_41044cuda3std3__419piecewise_constructE,@object
	.size		_ZN39_INTERNAL_2ff3ffc0_4_k_cu_b4237b1e_41044cuda3std3__419piecewise_constructE,(_ZN39_INTERNAL_2ff3ffc0_4_k_cu_b4237b1e_41044cuda3std3__45__cpo4cendE - _ZN39_INTERNAL_2ff3ffc0_4_k_cu_b4237b1e_41044cuda3std3__419piecewise_constructE)
_ZN39_INTERNAL_2ff3ffc0_4_k_cu_b4237b1e_41044cuda3std3__419piecewise_constructE:
	.zero		1
	.type		_ZN39_INTERNAL_2ff3ffc0_4_k_cu_b4237b1e_41044cuda3std3__45__cpo4cendE,@object
	.size		_ZN39_INTERNAL_2ff3ffc0_4_k_cu_b4237b1e_41044cuda3std3__45__cpo4cendE,(_ZN39_INTERNAL_2ff3ffc0_4_k_cu_b4237b1e_41044cuda3std6ranges3__45__cpo4swapE - _ZN39_INTERNAL_2ff3ffc0_4_k_cu_b4237b1e_41044cuda3std3__45__cpo4cendE)
_ZN39_INTERNAL_2ff3ffc0_4_k_cu_b4237b1e_41044cuda3std3__45__cpo4cendE:
	.zero		1
	.type		_ZN39_INTERNAL_2ff3ffc0_4_k_cu_b4237b1e_41044cuda3std6ranges3__45__cpo4swapE,@object
	.size		_ZN39_INTERNAL_2ff3ffc0_4_k_cu_b4237b1e_41044cuda3std6ranges3__45__cpo4swapE,(.L_8 - _ZN39_INTERNAL_2ff3ffc0_4_k_cu_b4237b1e_41044cuda3std6ranges3__45__cpo4swapE)
_ZN39_INTERNAL_2ff3ffc0_4_k_cu_b4237b1e_41044cuda3std6ranges3__45__cpo4swapE:
	.zero		1
.L_8:


//--------------------- .nv.constant0._ZN7cutlass13device_kernelINS_4gemm6kernel13GemmUniversalIN4cute5tupleIJiiiiEEENS1_10collective13CollectiveMmaINS1_34MainloopSm90TmaGmmaWarpSpecializedILi9ENS5_IJNS4_1CILi1EEENSA_ILi2EEESB_EEENS1_35KernelTmaWarpSpecializedCooperativeEEENS5_IJNSA_ILi128EEENSA_ILi64EEESG_EEEaNS5_IJlSB_lEEEaSJ_NS4_8TiledMMAINS4_8MMA_AtomIJNS4_4SM904GMMA26MMA_64x64x32_S32S8S8_SS_TNEEEENS4_6LayoutINS5_IJSC_SB_SB_EEENS5_IJSB_NSA_ILi0EEESS_EEEEENS5_IJNS4_10UnderscoreESV_SV_EEEEENS4_23SM90_TMA_LOAD_MULTICASTENS4_14ComposedLayoutINS4_7SwizzleILi3ELi4ELi3EEENS4_18smem_ptr_flag_bitsILi8EEENSQ_INS5_IJNSA_ILi8EEESG_EEENS5_IJSG_SB_EEEEEEEvNS4_8identityENS4_13SM90_TMA_LOADES18_vS19_EENS_8epilogue10collective6detail29Sm90TmaWarpSpecializedAdapterINS1D_15DefaultEpilogueIaSJ_SJ_NS1C_6thread17LinearCombinationIaLi1EiiLNS1H_9ScaleType4KindE0ELNS_15FloatRoundStyleE2EaEENS1_15EpilogueDefaultEEEEEvvEEEEvNT_6ParamsE --------------------------
	.section	.nv.constant0._ZN7cutlass13device_kernelINS_4gemm6kernel13GemmUniversalIN4cute5tupleIJiiiiEEENS1_10collective13CollectiveMmaINS1_34MainloopSm90TmaGmmaWarpSpecializedILi9ENS5_IJNS4_1CILi1EEENSA_ILi2EEESB_EEENS1_35KernelTmaWarpSpecializedCooperativeEEENS5_IJNSA_ILi128EEENSA_ILi64EEESG_EEEaNS5_IJlSB_lEEEaSJ_NS4_8TiledMMAINS4_8MMA_AtomIJNS4_4SM904GMMA26MMA_64x64x32_S32S8S8_SS_TNEEEENS4_6LayoutINS5_IJSC_SB_SB_EEENS5_IJSB_NSA_ILi0EEESS_EEEEENS5_IJNS4_10UnderscoreESV_SV_EEEEENS4_23SM90_TMA_LOAD_MULTICASTENS4_14ComposedLayoutINS4_7SwizzleILi3ELi4ELi3EEENS4_18smem_ptr_flag_bitsILi8EEENSQ_INS5_IJNSA_ILi8EEESG_EEENS5_IJSG_SB_EEEEEEEvNS4_8identityENS4_13SM90_TMA_LOADES18_vS19_EENS_8epilogue10collective6detail29Sm90TmaWarpSpecializedAdapterINS1D_15DefaultEpilogueIaSJ_SJ_NS1C_6thread17LinearCombinationIaLi1EiiLNS1H_9ScaleType4KindE0ELNS_15FloatRoundStyleE2EaEENS1_15EpilogueDefaultEEEEEvvEEEEvNT_6ParamsE,"a",@progbits
	.sectionflags	@""
	.align	4
.nv.constant0._ZN7cutlass13device_kernelINS_4gemm6kernel13GemmUniversalIN4cute5tupleIJiiiiEEENS1_10collective13CollectiveMmaINS1_34MainloopSm90TmaGmmaWarpSpecializedILi9ENS5_IJNS4_1CILi1EEENSA_ILi2EEESB_EEENS1_35KernelTmaWarpSpecializedCooperativeEEENS5_IJNSA_ILi128EEENSA_ILi64EEESG_EEEaNS5_IJlSB_lEEEaSJ_NS4_8TiledMMAINS4_8MMA_AtomIJNS4_4SM904GMMA26MMA_64x64x32_S32S8S8_SS_TNEEEENS4_6LayoutINS5_IJSC_SB_SB_EEENS5_IJSB_NSA_ILi0EEESS_EEEEENS5_IJNS4_10UnderscoreESV_SV_EEEEENS4_23SM90_TMA_LOAD_MULTICASTENS4_14ComposedLayoutINS4_7SwizzleILi3ELi4ELi3EEENS4_18smem_ptr_flag_bitsILi8EEENSQ_INS5_IJNSA_ILi8EEESG_EEENS5_IJSG_SB_EEEEEEEvNS4_8identityENS4_13SM90_TMA_LOADES18_vS19_EENS_8epilogue10collective6detail29Sm90TmaWarpSpecializedAdapterINS1D_15DefaultEpilogueIaSJ_SJ_NS1C_6thread17LinearCombinationIaLi1EiiLNS1H_9ScaleType4KindE0ELNS_15FloatRoundStyleE2EaEENS1_15EpilogueDefaultEEEEEvvEEEEvNT_6ParamsE:
	.zero		1664


//--------------------- SYMBOLS --------------------------

	.type		.nv.reservedSmem.offset0,@object
	.size		.nv.reservedSmem.offset0,0x4
	.type		__assertfail,@function
